	.target	sm_80

	.elftype	@"ET_EXEC"


//--------------------- .note.nv.tkinfo           --------------------------
	.section	.note.nv.tkinfo,"",@"SHT_NOTE"
	.sectionflags	@"SHF_NOTE_NV_TKINFO"
	.tkinfo
        /*0018*/ 	.word	0x00000002
        /*0030*/ 	.string	""
        /*0030*/ 	.string	"ptxas"
        /*0030*/ 	.string	"Cuda compilation tools, release 13.0, V13.0.88"
        /*0030*/ 	.string	"Build cuda_13.0.r13.0/compiler.36424714_0"
        /*0030*/ 	.string	"-v  -suppress-debug-info  -lineinfo  -arch sm_80 "



//--------------------- .note.nv.cuinfo           --------------------------
	.section	.note.nv.cuinfo,"",@"SHT_NOTE"
	.sectionflags	@"SHF_NOTE_NV_CUINFO"
        /*0018*/ 	.short	0x0002
        /*001a*/ 	.short	0x0050
        /*001c*/ 	.short	0x0082
	.zero		2


//--------------------- .nv.info                  --------------------------
	.section	.nv.info,"",@"SHT_CUDA_INFO"
	.align	4


	//----- nvinfo : EIATTR_REGCOUNT
	.align		4
        /*0000*/ 	.byte	0x04, 0x2f
        /*0002*/ 	.short	(.L_1 - .L_0)
	.align		4
.L_0:
        /*0004*/ 	.word	index@(matmul_kernel)
        /*0008*/ 	.word	0x000000e5


	//----- nvinfo : EIATTR_FRAME_SIZE
	.align		4
.L_1:
        /*000c*/ 	.byte	0x04, 0x11
        /*000e*/ 	.short	(.L_3 - .L_2)
	.align		4
.L_2:
        /*0010*/ 	.word	index@(matmul_kernel)
        /*0014*/ 	.word	0x00000000


	//----- nvinfo : EIATTR_MIN_STACK_SIZE
	.align		4
.L_3:
        /*0018*/ 	.byte	0x04, 0x12
        /*001a*/ 	.short	(.L_5 - .L_4)
	.align		4
.L_4:
        /*001c*/ 	.word	index@(matmul_kernel)
        /*0020*/ 	.word	0x00000000
.L_5:


//--------------------- .nv.info.matmul_kernel    --------------------------
	.section	.nv.info.matmul_kernel,"",@"SHT_CUDA_INFO"
	.sectionflags	@""
	.align	4


	//----- nvinfo : EIATTR_CUDA_API_VERSION
	.align		4
        /*0000*/ 	.byte	0x04, 0x37
        /*0002*/ 	.short	(.L_7 - .L_6)
.L_6:
        /*0004*/ 	.word	0x00000082


	//----- nvinfo : EIATTR_SW2861232_WAR
	.align		4
.L_7:
        /*0008*/ 	.byte	0x01, 0x35
	.zero		2


	//----- nvinfo : EIATTR_PARAM_CBANK
	.align		4
        /*000c*/ 	.byte	0x04, 0x0a
        /*000e*/ 	.short	(.L_9 - .L_8)
	.align		4
.L_8:
        /*0010*/ 	.word	index@(.nv.constant0.matmul_kernel)
        /*0014*/ 	.short	0x0160
        /*0016*/ 	.short	0x0050


	//----- nvinfo : EIATTR_CBANK_PARAM_SIZE
	.align		4
.L_9:
        /*0018*/ 	.byte	0x03, 0x19
        /*001a*/ 	.short	0x0050


	//----- nvinfo : EIATTR_KPARAM_INFO
	.align		4
        /*001c*/ 	.byte	0x04, 0x17
        /*001e*/ 	.short	(.L_11 - .L_10)
.L_10:
        /*0020*/ 	.word	0x00000000
        /*0024*/ 	.short	0x000d
        /*0026*/ 	.short	0x0048
        /*0028*/ 	.byte	0x00, 0xf4, 0x21, 0x00


	//----- nvinfo : EIATTR_KPARAM_INFO
	.align		4
.L_11:
        /*002c*/ 	.byte	0x04, 0x17
        /*002e*/ 	.short	(.L_13 - .L_12)
.L_12:
        /*0030*/ 	.word	0x00000000
        /*0034*/ 	.short	0x000c
        /*0036*/ 	.short	0x0040
        /*0038*/ 	.byte	0x00, 0xf4, 0x21, 0x00


	//----- nvinfo : EIATTR_KPARAM_INFO
	.align		4
.L_13:
        /*003c*/ 	.byte	0x04, 0x17
        /*003e*/ 	.short	(.L_15 - .L_14)
.L_14:
        /*0040*/ 	.word	0x00000000
        /*0044*/ 	.short	0x000b
        /*0046*/ 	.short	0x0038
        /*0048*/ 	.byte	0x00, 0xf0, 0x11, 0x00


	//----- nvinfo : EIATTR_KPARAM_INFO
	.align		4
.L_15:
        /*004c*/ 	.byte	0x04, 0x17
        /*004e*/ 	.short	(.L_17 - .L_16)
.L_16:
        /*0050*/ 	.word	0x00000000
        /*0054*/ 	.short	0x000a
        /*0056*/ 	.short	0x0034
        /*0058*/ 	.byte	0x00, 0xf0, 0x11, 0x00


	//----- nvinfo : EIATTR_KPARAM_INFO
	.align		4
.L_17:
        /*005c*/ 	.byte	0x04, 0x17
        /*005e*/ 	.short	(.L_19 - .L_18)
.L_18:
        /*0060*/ 	.word	0x00000000
        /*0064*/ 	.short	0x0009
        /*0066*/ 	.short	0x0030
        /*0068*/ 	.byte	0x00, 0xf0, 0x11, 0x00


	//----- nvinfo : EIATTR_KPARAM_INFO
	.align		4
.L_19:
        /*006c*/ 	.byte	0x04, 0x17
        /*006e*/ 	.short	(.L_21 - .L_20)
.L_20:
        /*0070*/ 	.word	0x00000000
        /*0074*/ 	.short	0x0008
        /*0076*/ 	.short	0x002c
        /*0078*/ 	.byte	0x00, 0xf0, 0x11, 0x00


	//----- nvinfo : EIATTR_KPARAM_INFO
	.align		4
.L_21:
        /*007c*/ 	.byte	0x04, 0x17
        /*007e*/ 	.short	(.L_23 - .L_22)
.L_22:
        /*0080*/ 	.word	0x00000000
        /*0084*/ 	.short	0x0007
        /*0086*/ 	.short	0x0028
        /*0088*/ 	.byte	0x00, 0xf0, 0x11, 0x00


	//----- nvinfo : EIATTR_KPARAM_INFO
	.align		4
.L_23:
        /*008c*/ 	.byte	0x04, 0x17
        /*008e*/ 	.short	(.L_25 - .L_24)
.L_24:
        /*0090*/ 	.word	0x00000000
        /*0094*/ 	.short	0x0006
        /*0096*/ 	.short	0x0024
        /*0098*/ 	.byte	0x00, 0xf0, 0x11, 0x00


	//----- nvinfo : EIATTR_KPARAM_INFO
	.align		4
.L_25:
        /*009c*/ 	.byte	0x04, 0x17
        /*009e*/ 	.short	(.L_27 - .L_26)
.L_26:
        /*00a0*/ 	.word	0x00000000
        /*00a4*/ 	.short	0x0005
        /*00a6*/ 	.short	0x0020
        /*00a8*/ 	.byte	0x00, 0xf0, 0x11, 0x00


	//----- nvinfo : EIATTR_KPARAM_INFO
	.align		4
.L_27:
        /*00ac*/ 	.byte	0x04, 0x17
        /*00ae*/ 	.short	(.L_29 - .L_28)
.L_28:
        /*00b0*/ 	.word	0x00000000
        /*00b4*/ 	.short	0x0004
        /*00b6*/ 	.short	0x001c
        /*00b8*/ 	.byte	0x00, 0xf0, 0x11, 0x00


	//----- nvinfo : EIATTR_KPARAM_INFO
	.align		4
.L_29:
        /*00bc*/ 	.byte	0x04, 0x17
        /*00be*/ 	.short	(.L_31 - .L_30)
.L_30:
        /*00c0*/ 	.word	0x00000000
        /*00c4*/ 	.short	0x0003
        /*00c6*/ 	.short	0x0018
        /*00c8*/ 	.byte	0x00, 0xf0, 0x11, 0x00


	//----- nvinfo : EIATTR_KPARAM_INFO
	.align		4
.L_31:
        /*00cc*/ 	.byte	0x04, 0x17
        /*00ce*/ 	.short	(.L_33 - .L_32)
.L_32:
        /*00d0*/ 	.word	0x00000000
        /*00d4*/ 	.short	0x0002
        /*00d6*/ 	.short	0x0010
        /*00d8*/ 	.byte	0x00, 0xf4, 0x21, 0x00


	//----- nvinfo : EIATTR_KPARAM_INFO
	.align		4
.L_33:
        /*00dc*/ 	.byte	0x04, 0x17
        /*00de*/ 	.short	(.L_35 - .L_34)
.L_34:
        /*00e0*/ 	.word	0x00000000
        /*00e4*/ 	.short	0x0001
        /*00e6*/ 	.short	0x0008
        /*00e8*/ 	.byte	0x00, 0xf4, 0x21, 0x00


	//----- nvinfo : EIATTR_KPARAM_INFO
	.align		4
.L_35:
        /*00ec*/ 	.byte	0x04, 0x17
        /*00ee*/ 	.short	(.L_37 - .L_36)
.L_36:
        /*00f0*/ 	.word	0x00000000
        /*00f4*/ 	.short	0x0000
        /*00f6*/ 	.short	0x0000
        /*00f8*/ 	.byte	0x00, 0xf4, 0x21, 0x00


	//----- nvinfo : EIATTR_MAXREG_COUNT
	.align		4
.L_37:
        /*00fc*/ 	.byte	0x03, 0x1b
        /*00fe*/ 	.short	0x00ff


	//----- nvinfo : EIATTR_NUM_BARRIERS
	.align		4
        /*0100*/ 	.byte	0x02, 0x4c
        /*0102*/ 	.byte	0x01
	.zero		1


	//----- nvinfo : EIATTR_MERCURY_ISA_VERSION
	.align		4
        /*0104*/ 	.byte	0x03, 0x5f
        /*0106*/ 	.short	0x0000


	//----- nvinfo : EIATTR_EXIT_INSTR_OFFSETS
	.align		4
        /*0108*/ 	.byte	0x04, 0x1c
        /*010a*/ 	.short	(.L_39 - .L_38)


	//   ....[0]....
.L_38:
        /*010c*/ 	.word	0x00004020


	//   ....[1]....
        /*0110*/ 	.word	0x00004050


	//----- nvinfo : EIATTR_REQNTID
	.align		4
.L_39:
        /*0114*/ 	.byte	0x04, 0x10
        /*0116*/ 	.short	(.L_41 - .L_40)
.L_40:
        /*0118*/ 	.word	0x00000100
        /*011c*/ 	.word	0x00000001
        /*0120*/ 	.word	0x00000001
.L_41:


//--------------------- .nv.callgraph             --------------------------
	.section	.nv.callgraph,"",@"SHT_CUDA_CALLGRAPH"
	.align	4
	.sectionentsize	8
	.align		4
        /*0000*/ 	.word	0x00000000
	.align		4
        /*0004*/ 	.word	0xffffffff
	.align		4
        /*0008*/ 	.word	0x00000000
	.align		4
        /*000c*/ 	.word	0xfffffffe
	.align		4
        /*0010*/ 	.word	0x00000000
	.align		4
        /*0014*/ 	.word	0xfffffffd
	.align		4
        /*0018*/ 	.word	0x00000000
	.align		4
        /*001c*/ 	.word	0xfffffffc


//--------------------- .nv.rel.action            --------------------------
	.section	.nv.rel.action,"",@"SHT_CUDA_RELOCINFO"
	.align	8
	.sectionentsize	8
        /*0000*/ 	.byte	0x73, 0x00, 0x00, 0x00, 0x00, 0x00, 0x00, 0x00, 0x00, 0x00, 0x00, 0x11, 0x25, 0x00, 0x05, 0x36


//--------------------- .nv.constant0.matmul_kernel --------------------------
	.section	.nv.constant0.matmul_kernel,"a",@progbits
	.sectionflags	@""
	.align	4
.nv.constant0.matmul_kernel:
	.zero		432


//--------------------- .text.matmul_kernel       --------------------------
	.section	.text.matmul_kernel,"ax",@progbits
	.sectioninfo	@"SHI_REGISTERS=229"
	.align	128
        .global         matmul_kernel
        .type           matmul_kernel,@function
        .size           matmul_kernel,(.L_x_4 - matmul_kernel)
        .other          matmul_kernel,@"STO_CUDA_ENTRY STV_DEFAULT"
matmul_kernel:
.text.matmul_kernel:
[----:B------:R-:W-:Y:S02]  /*0000*/  IMAD.MOV.U32 R1, RZ, RZ, c[0x0][0x28] ;  /* 0x00000a00ff017624 */ /* 0x000fe400078e00ff */
[----:B------:R-:W-:Y:S01]  /*0010*/  IMAD.MOV.U32 R0, RZ, RZ, 0x1f ;  /* 0x0000001fff007424 */ /* 0x000fe200078e00ff */
[----:B------:R-:W0:Y:S01]  /*0020*/  S2R R5, SR_CTAID.X ;  /* 0x0000000000057919 */ /* 0x000e220000002500 */
[----:B------:R-:W-:Y:S01]  /*0030*/  ULDC.64 UR4, c[0x0][0x118] ;  /* 0x0000460000047ab9 */ /* 0x000fe20000000a00 */
[----:B------:R-:W-:Y:S01]  /*0040*/  CS2R R80, SRZ ;  /* 0x0000000000507805 */ /* 0x000fe2000001ff00 */
[----:B------:R-:W-:Y:S01]  /*0050*/  CS2R R82, SRZ ;  /* 0x0000000000527805 */ /* 0x000fe2000001ff00 */
[----:B------:R-:W-:Y:S01]  /*0060*/  IADD3 R0, R0, c[0x0][0x17c], RZ ;  /* 0x00005f0000007a10 */ /* 0x000fe20007ffe0ff */
[----:B------:R-:W-:Y:S01]  /*0070*/  CS2R R12, SRZ ;  /* 0x00000000000c7805 */ /* 0x000fe2000001ff00 */
[----:B------:R-:W-:Y:S01]  /*0080*/  CS2R R14, SRZ ;  /* 0x00000000000e7805 */ /* 0x000fe2000001ff00 */
[----:B------:R-:W-:Y:S01]  /*0090*/  CS2R R96, SRZ ;  /* 0x0000000000607805 */ /* 0x000fe2000001ff00 */
[----:B------:R-:W-:Y:S01]  /*00a0*/  SHF.R.S32.HI R3, RZ, 0x1f, R0 ;  /* 0x0000001fff037819 */ /* 0x000fe20000011400 */
[----:B------:R-:W-:Y:S01]  /*00b0*/  CS2R R98, SRZ ;  /* 0x0000000000627805 */ /* 0x000fe2000001ff00 */
[----:B------:R-:W-:Y:S01]  /*00c0*/  CS2R R20, SRZ ;  /* 0x0000000000147805 */ /* 0x000fe2000001ff00 */
[----:B------:R-:W-:Y:S01]  /*00d0*/  CS2R R22, SRZ ;  /* 0x0000000000167805 */ /* 0x000fe2000001ff00 */
[----:B------:R-:W-:-:S04]  /*00e0*/  LEA.HI R3, R3, R0, RZ, 0x5 ;  /* 0x0000000003037211 */ /* 0x000fc800078f28ff */
[----:B------:R-:W-:-:S05]  /*00f0*/  SHF.R.S32.HI R3, RZ, 0x5, R3 ;  /* 0x00000005ff037819 */ /* 0x000fca0000011403 */
[----:B------:R-:W-:Y:S01]  /*0100*/  IMAD.SHL.U32 R4, R3, 0x8, RZ ;  /* 0x0000000803047824 */ /* 0x000fe200078e00ff */
[----:B0-----:R-:W-:-:S04]  /*0110*/  IABS R8, R5 ;  /* 0x0000000500087213 */ /* 0x001fc80000000000 */
[-C--:B------:R-:W-:Y:S02]  /*0120*/  IABS R7, R4.reuse ;  /* 0x0000000400077213 */ /* 0x080fe40000000000 */
[----:B------:R-:W-:Y:S02]  /*0130*/  IABS R10, R4 ;  /* 0x00000004000a7213 */ /* 0x000fe40000000000 */
[----:B------:R-:W0:Y:S08]  /*0140*/  I2F.RP R0, R7 ;  /* 0x0000000700007306 */ /* 0x000e300000209400 */
[----:B0-----:R-:W0:Y:S02]  /*0150*/  MUFU.RCP R0, R0 ;  /* 0x0000000000007308 */ /* 0x001e240000001000 */
[----:B0-----:R-:W-:Y:S01]  /*0160*/  IADD3 R2, R0, 0xffffffe, RZ ;  /* 0x0ffffffe00027810 */ /* 0x001fe20007ffe0ff */
[----:B------:R-:W-:-:S05]  /*0170*/  IMAD.MOV R0, RZ, RZ, -R10 ;  /* 0x000000ffff007224 */ /* 0x000fca00078e0a0a */
[----:B------:R0:W1:Y:S02]  /*0180*/  F2I.FTZ.U32.TRUNC.NTZ R3, R2 ;  /* 0x0000000200037305 */ /* 0x000064000021f000 */
[----:B0-----:R-:W-:Y:S02]  /*0190*/  IMAD.MOV.U32 R2, RZ, RZ, RZ ;  /* 0x000000ffff027224 */ /* 0x001fe400078e00ff */
[----:B-1----:R-:W-:-:S04]  /*01a0*/  IMAD.MOV R6, RZ, RZ, -R3 ;  /* 0x000000ffff067224 */ /* 0x002fc800078e0a03 */
[----:B------:R-:W-:Y:S02]  /*01b0*/  IMAD R9, R6, R7, RZ ;  /* 0x0000000706097224 */ /* 0x000fe400078e02ff */
[----:B------:R-:W-:Y:S02]  /*01c0*/  IMAD.MOV.U32 R6, RZ, RZ, R8 ;  /* 0x000000ffff067224 */ /* 0x000fe400078e0008 */
[----:B------:R-:W-:-:S06]  /*01d0*/  IMAD.HI.U32 R3, R3, R9, R2 ;  /* 0x0000000903037227 */ /* 0x000fcc00078e0002 */
[----:B------:R-:W-:-:S04]  /*01e0*/  IMAD.HI.U32 R3, R3, R6, RZ ;  /* 0x0000000603037227 */ /* 0x000fc800078e00ff */
[----:B------:R-:W-:-:S05]  /*01f0*/  IMAD R0, R3, R0, R6 ;  /* 0x0000000003007224 */ /* 0x000fca00078e0206 */
[----:B------:R-:W-:-:S13]  /*0200*/  ISETP.GT.U32.AND P1, PT, R7, R0, PT ;  /* 0x000000000700720c */ /* 0x000fda0003f24070 */
[----:B------:R-:W-:Y:S01]  /*0210*/  @!P1 IMAD.IADD R0, R0, 0x1, -R7 ;  /* 0x0000000100009824 */ /* 0x000fe200078e0a07 */
[----:B------:R-:W-:Y:S02]  /*0220*/  @!P1 IADD3 R3, R3, 0x1, RZ ;  /* 0x0000000103039810 */ /* 0x000fe40007ffe0ff */
[----:B------:R-:W-:Y:S02]  /*0230*/  ISETP.NE.AND P1, PT, R4, RZ, PT ;  /* 0x000000ff0400720c */ /* 0x000fe40003f25270 */
[----:B------:R-:W-:Y:S02]  /*0240*/  ISETP.GE.U32.AND P0, PT, R0, R7, PT ;  /* 0x000000070000720c */ /* 0x000fe40003f06070 */
[----:B------:R-:W-:-:S04]  /*0250*/  LOP3.LUT R0, R5, R4, RZ, 0x3c, !PT ;  /* 0x0000000405007212 */ /* 0x000fc800078e3cff */
[----:B------:R-:W-:Y:S01]  /*0260*/  ISETP.GE.AND P2, PT, R0, RZ, PT ;  /* 0x000000ff0000720c */ /* 0x000fe20003f46270 */
[----:B------:R-:W-:-:S05]  /*0270*/  IMAD.MOV.U32 R0, RZ, RZ, c[0x0][0x178] ;  /* 0x00005e00ff007624 */ /* 0x000fca00078e00ff */
[----:B------:R-:W-:Y:S02]  /*0280*/  IADD3 R0, R0, 0xff, RZ ;  /* 0x000000ff00007810 */ /* 0x000fe40007ffe0ff */
[----:B------:R-:W-:-:S05]  /*0290*/  @P0 IADD3 R3, R3, 0x1, RZ ;  /* 0x0000000103030810 */ /* 0x000fca0007ffe0ff */
[----:B------:R-:W-:Y:S01]  /*02a0*/  IMAD.MOV.U32 R2, RZ, RZ, R3 ;  /* 0x000000ffff027224 */ /* 0x000fe200078e0003 */
[----:B------:R-:W-:-:S03]  /*02b0*/  SHF.R.S32.HI R3, RZ, 0x1f, R0 ;  /* 0x0000001fff037819 */ /* 0x000fc60000011400 */
[----:B------:R-:W-:Y:S01]  /*02c0*/  @!P2 IMAD.MOV R2, RZ, RZ, -R2 ;  /* 0x000000ffff02a224 */ /* 0x000fe200078e0a02 */
[----:B------:R-:W-:Y:S02]  /*02d0*/  @!P1 LOP3.LUT R2, RZ, R4, RZ, 0x33, !PT ;  /* 0x00000004ff029212 */ /* 0x000fe400078e33ff */
[----:B------:R-:W-:-:S03]  /*02e0*/  LEA.HI R3, R3, R0, RZ, 0x8 ;  /* 0x0000000003037211 */ /* 0x000fc600078f40ff */
[----:B------:R-:W-:Y:S02]  /*02f0*/  IMAD.SHL.U32 R6, R2, 0x8, RZ ;  /* 0x0000000802067824 */ /* 0x000fe400078e00ff */
[----:B------:R-:W-:-:S03]  /*0300*/  IMAD.MOV R2, RZ, RZ, -R2 ;  /* 0x000000ffff027224 */ /* 0x000fc600078e0a02 */
[----:B------:R-:W-:Y:S01]  /*0310*/  LEA.HI.SX32 R3, R3, -R6, 0x18 ;  /* 0x8000000603037211 */ /* 0x000fe200078fc2ff */
[----:B------:R-:W-:-:S03]  /*0320*/  IMAD R4, R4, R2, R5 ;  /* 0x0000000204047224 */ /* 0x000fc600078e0205 */
[----:B------:R-:W-:Y:S02]  /*0330*/  IMNMX R11, R3, 0x8, PT ;  /* 0x00000008030b7817 */ /* 0x000fe40003800200 */
[----:B------:R-:W-:Y:S02]  /*0340*/  IABS R9, R4 ;  /* 0x0000000400097213 */ /* 0x000fe40000000000 */
[----:B------:R-:W-:-:S04]  /*0350*/  IABS R7, R11 ;  /* 0x0000000b00077213 */ /* 0x000fc80000000000 */
[----:B------:R-:W0:Y:S08]  /*0360*/  I2F.RP R0, R7 ;  /* 0x0000000700007306 */ /* 0x000e300000209400 */
[----:B0-----:R-:W0:Y:S02]  /*0370*/  MUFU.RCP R0, R0 ;  /* 0x0000000000007308 */ /* 0x001e240000001000 */
[----:B0-----:R-:W-:-:S06]  /*0380*/  IADD3 R3, R0, 0xffffffe, RZ ;  /* 0x0ffffffe00037810 */ /* 0x001fcc0007ffe0ff */
[----:B------:R-:W0:Y:S02]  /*0390*/  F2I.FTZ.U32.TRUNC.NTZ R3, R3 ;  /* 0x0000000300037305 */ /* 0x000e24000021f000 */
[----:B0-----:R-:W-:-:S04]  /*03a0*/  IMAD.MOV R8, RZ, RZ, -R3 ;  /* 0x000000ffff087224 */ /* 0x001fc800078e0a03 */
[----:B------:R-:W-:Y:S01]  /*03b0*/  IMAD.MOV.U32 R2, RZ, RZ, R8 ;  /* 0x000000ffff027224 */ /* 0x000fe200078e0008 */
[----:B------:R-:W-:-:S03]  /*03c0*/  IABS R8, R11 ;  /* 0x0000000b00087213 */ /* 0x000fc60000000000 */
[----:B------:R-:W-:Y:S02]  /*03d0*/  IMAD R5, R2, R7, RZ ;  /* 0x0000000702057224 */ /* 0x000fe400078e02ff */
[----:B------:R-:W-:Y:S02]  /*03e0*/  IMAD.MOV.U32 R2, RZ, RZ, RZ ;  /* 0x000000ffff027224 */ /* 0x000fe400078e00ff */
[----:B------:R-:W-:Y:S02]  /*03f0*/  IMAD.MOV R0, RZ, RZ, -R8 ;  /* 0x000000ffff007224 */ /* 0x000fe400078e0a08 */
[----:B------:R-:W-:Y:S01]  /*0400*/  IMAD.HI.U32 R2, R3, R5, R2 ;  /* 0x0000000503027227 */ /* 0x000fe200078e0002 */
[----:B------:R-:W0:Y:S05]  /*0410*/  S2R R8, SR_TID.X ;  /* 0x0000000000087919 */ /* 0x000e2a0000002100 */
[----:B------:R-:W-:-:S04]  /*0420*/  IMAD.HI.U32 R2, R2, R9, RZ ;  /* 0x0000000902027227 */ /* 0x000fc800078e00ff */
[----:B------:R-:W-:-:S05]  /*0430*/  IMAD R0, R2, R0, R9 ;  /* 0x0000000002007224 */ /* 0x000fca00078e0209 */
[----:B------:R-:W-:Y:S02]  /*0440*/  ISETP.GT.U32.AND P1, PT, R7, R0, PT ;  /* 0x000000000700720c */ /* 0x000fe40003f24070 */
[----:B0-----:R-:W-:-:S11]  /*0450*/  LOP3.LUT R168, R8, 0xff, RZ, 0xc0, !PT ;  /* 0x000000ff08a87812 */ /* 0x001fd600078ec0ff */
[----:B------:R-:W-:Y:S01]  /*0460*/  @!P1 IMAD.IADD R0, R0, 0x1, -R7 ;  /* 0x0000000100009824 */ /* 0x000fe200078e0a07 */
[----:B------:R-:W-:Y:S02]  /*0470*/  @!P1 IADD3 R2, R2, 0x1, RZ ;  /* 0x0000000102029810 */ /* 0x000fe40007ffe0ff */
[----:B------:R-:W-:Y:S02]  /*0480*/  ISETP.NE.AND P1, PT, R11, RZ, PT ;  /* 0x000000ff0b00720c */ /* 0x000fe40003f25270 */
[----:B------:R-:W-:Y:S02]  /*0490*/  ISETP.GE.U32.AND P0, PT, R0, R7, PT ;  /* 0x000000070000720c */ /* 0x000fe40003f06070 */
[----:B------:R-:W-:-:S04]  /*04a0*/  LOP3.LUT R0, R4, R11, RZ, 0x3c, !PT ;  /* 0x0000000b04007212 */ /* 0x000fc800078e3cff */
[----:B------:R-:W-:-:S07]  /*04b0*/  ISETP.GE.AND P2, PT, R0, RZ, PT ;  /* 0x000000ff0000720c */ /* 0x000fce0003f46270 */
[----:B------:R-:W-:-:S06]  /*04c0*/  @P0 IADD3 R2, R2, 0x1, RZ ;  /* 0x0000000102020810 */ /* 0x000fcc0007ffe0ff */
[----:B------:R-:W-:Y:S01]  /*04d0*/  @!P2 IMAD.MOV R2, RZ, RZ, -R2 ;  /* 0x000000ffff02a224 */ /* 0x000fe200078e0a02 */
[----:B------:R-:W-:-:S05]  /*04e0*/  @!P1 LOP3.LUT R2, RZ, R11, RZ, 0x33, !PT ;  /* 0x0000000bff029212 */ /* 0x000fca00078e33ff */
[----:B------:R-:W-:Y:S02]  /*04f0*/  IMAD.MOV R0, RZ, RZ, -R2 ;  /* 0x000000ffff007224 */ /* 0x000fe400078e0a02 */
[----:B------:R-:W-:Y:S02]  /*0500*/  IMAD.SHL.U32 R7, R2, 0x20, RZ ;  /* 0x0000002002077824 */ /* 0x000fe400078e00ff */
[----:B------:R-:W-:Y:S02]  /*0510*/  IMAD R0, R11, R0, R4 ;  /* 0x000000000b007224 */ /* 0x000fe400078e0204 */
[----:B------:R-:W-:Y:S02]  /*0520*/  IMAD.MOV.U32 R4, RZ, RZ, c[0x0][0x180] ;  /* 0x00006000ff047624 */ /* 0x000fe400078e00ff */
[----:B------:R-:W-:-:S03]  /*0530*/  IMAD.IADD R3, R6, 0x1, R0 ;  /* 0x0000000106037824 */ /* 0x000fc600078e0200 */
[----:B------:R-:W-:Y:S01]  /*0540*/  IADD3 R0, R4, 0x3f, RZ ;  /* 0x0000003f04007810 */ /* 0x000fe20007ffe0ff */
[----:B------:R-:W-:-:S03]  /*0550*/  IMAD R6, R3, 0x100, R168 ;  /* 0x0000010003067824 */ /* 0x000fc600078e02a8 */
[----:B------:R-:W-:-:S13]  /*0560*/  ISETP.GE.AND P0, PT, R0, 0x40, PT ;  /* 0x000000400000780c */ /* 0x000fda0003f06270 */
[----:B------:R-:W-:Y:S05]  /*0570*/  @!P0 BRA `(.L_x_0) ;  /* 0x00002c0000008947 */ /* 0x000fea0003800000 */
[----:B------:R-:W-:Y:S01]  /*0580*/  IABS R18, c[0x0][0x17c] ;  /* 0x00005f0000127a13 */ /* 0x000fe20000000000 */
[----:B------:R-:W-:Y:S01]  /*0590*/  IMAD.MOV.U32 R134, RZ, RZ, c[0x0][0x188] ;  /* 0x00006200ff867624 */ /* 0x000fe200078e00ff */
[----:B------:R-:W-:Y:S01]  /*05a0*/  IABS R21, c[0x0][0x178] ;  /* 0x00005e0000157a13 */ /* 0x000fe20000000000 */
[----:B------:R-:W-:Y:S01]  /*05b0*/  IMAD.MOV.U32 R170, RZ, RZ, c[0x0][0x180] ;  /* 0x00006000ffaa7624 */ /* 0x000fe200078e00ff */
[----:B------:R-:W0:Y:S01]  /*05c0*/  I2F.RP R9, R18 ;  /* 0x0000001200097306 */ /* 0x000e220000209400 */
[----:B------:R-:W-:Y:S01]  /*05d0*/  SHF.R.U32.HI R10, RZ, 0x6, R8 ;  /* 0x00000006ff0a7819 */ /* 0x000fe20000011608 */
[C---:B------:R-:W-:Y:S01]  /*05e0*/  IMAD R164, R134.reuse, 0x3f, RZ ;  /* 0x0000003f86a47824 */ /* 0x040fe200078e02ff */
[----:B------:R-:W-:Y:S01]  /*05f0*/  IABS R48, R6 ;  /* 0x0000000600307213 */ /* 0x000fe20000000000 */
[----:B------:R-:W-:Y:S01]  /*0600*/  IMAD R163, R134, 0x3e, RZ ;  /* 0x0000003e86a37824 */ /* 0x000fe200078e02ff */
[----:B------:R-:W-:Y:S01]  /*0610*/  SGXT.U32 R10, R10, 0x2 ;  /* 0x000000020a0a781a */ /* 0x000fe20000000000 */
[----:B------:R-:W-:Y:S01]  /*0620*/  IMAD R162, R134, 0x3d, RZ ;  /* 0x0000003d86a27824 */ /* 0x000fe200078e02ff */
[----:B------:R-:W-:Y:S01]  /*0630*/  LOP3.LUT R49, R8, 0xc0, RZ, 0xc0, !PT ;  /* 0x000000c008317812 */ /* 0x000fe200078ec0ff */
[----:B------:R-:W1:Y:S01]  /*0640*/  I2F.RP R4, R21 ;  /* 0x0000001500047306 */ /* 0x000e620000209400 */
[----:B------:R-:W-:Y:S01]  /*0650*/  LOP3.LUT R14, R7, R10, RZ, 0xfc, !PT ;  /* 0x0000000a070e7212 */ /* 0x000fe200078efcff */
[C---:B------:R-:W-:Y:S01]  /*0660*/  IMAD R161, R134.reuse, 0x3c, RZ ;  /* 0x0000003c86a17824 */ /* 0x040fe200078e02ff */
[----:B------:R-:W-:Y:S01]  /*0670*/  SHF.R.U32.HI R58, RZ, 0x2, R49 ;  /* 0x00000002ff3a7819 */ /* 0x000fe20000011631 */
[----:B------:R-:W-:Y:S01]  /*0680*/  IMAD R160, R134, 0x3b, RZ ;  /* 0x0000003b86a07824 */ /* 0x000fe200078e02ff */
[----:B------:R-:W-:Y:S01]  /*0690*/  LOP3.LUT R20, R14, 0x10, RZ, 0xfc, !PT ;  /* 0x000000100e147812 */ /* 0x000fe200078efcff */
[----:B------:R-:W-:Y:S01]  /*06a0*/  IMAD R159, R134, 0x3a, RZ ;  /* 0x0000003a869f7824 */ /* 0x000fe200078e02ff */
[----:B------:R-:W-:Y:S01]  /*06b0*/  LOP3.LUT R26, R14, 0x4, RZ, 0xfc, !PT ;  /* 0x000000040e1a7812 */ /* 0x000fe200078efcff */
[----:B0-----:R-:W0:Y:S01]  /*06c0*/  MUFU.RCP R9, R9 ;  /* 0x0000000900097308 */ /* 0x001e220000001000 */
[----:B------:R-:W-:Y:S01]  /*06d0*/  IABS R25, R20 ;  /* 0x0000001400197213 */ /* 0x000fe20000000000 */
[----:B------:R-:W-:Y:S01]  /*06e0*/  IMAD R158, R134, 0x39, RZ ;  /* 0x00000039869e7824 */ /* 0x000fe200078e02ff */
[----:B------:R-:W-:Y:S01]  /*06f0*/  LOP3.LUT R22, R14, 0xc, RZ, 0xfc, !PT ;  /* 0x0000000c0e167812 */ /* 0x000fe200078efcff */
[----:B------:R-:W-:Y:S01]  /*0700*/  IMAD R157, R134, 0x38, RZ ;  /* 0x00000038869d7824 */ /* 0x000fe200078e02ff */
[----:B------:R-:W-:Y:S01]  /*0710*/  LOP3.LUT R24, R14, 0x8, RZ, 0xfc, !PT ;  /* 0x000000080e187812 */ /* 0x000fe200078efcff */
[----:B------:R-:W-:Y:S01]  /*0720*/  IMAD R156, R134, 0x37, RZ ;  /* 0x00000037869c7824 */ /* 0x000fe200078e02ff */
[----:B------:R-:W-:Y:S01]  /*0730*/  ISETP.GE.AND P1, PT, R14, RZ, PT ;  /* 0x000000ff0e00720c */ /* 0x000fe20003f26270 */
[----:B-1----:R-:W1:Y:S01]  /*0740*/  MUFU.RCP R4, R4 ;  /* 0x0000000400047308 */ /* 0x002e620000001000 */
[----:B------:R-:W-:Y:S01]  /*0750*/  LOP3.LUT R167, R8, 0x3f, RZ, 0xc0, !PT ;  /* 0x0000003f08a77812 */ /* 0x000fe200078ec0ff */
[C---:B------:R-:W-:Y:S01]  /*0760*/  IMAD R155, R134.reuse, 0x36, RZ ;  /* 0x00000036869b7824 */ /* 0x040fe200078e02ff */
[----:B------:R-:W-:Y:S01]  /*0770*/  CS2R R76, SRZ ;  /* 0x00000000004c7805 */ /* 0x000fe2000001ff00 */
[C---:B------:R-:W-:Y:S01]  /*0780*/  IMAD R154, R134.reuse, 0x35, RZ ;  /* 0x00000035869a7824 */ /* 0x040fe200078e02ff */
[----:B------:R-:W-:Y:S01]  /*0790*/  CS2R R78, SRZ ;  /* 0x00000000004e7805 */ /* 0x000fe2000001ff00 */
[C---:B------:R-:W-:Y:S01]  /*07a0*/  IMAD R153, R134.reuse, 0x34, RZ ;  /* 0x0000003486997824 */ /* 0x040fe200078e02ff */
[----:B------:R-:W-:Y:S01]  /*07b0*/  CS2R R80, SRZ ;  /* 0x0000000000507805 */ /* 0x000fe2000001ff00 */
[----:B0-----:R-:W-:Y:S01]  /*07c0*/  IADD3 R5, R9, 0xffffffe, RZ ;  /* 0x0ffffffe09057810 */ /* 0x001fe20007ffe0ff */
[C---:B------:R-:W-:Y:S01]  /*07d0*/  IMAD R152, R134.reuse, 0x33, RZ ;  /* 0x0000003386987824 */ /* 0x040fe200078e02ff */
[----:B------:R-:W-:Y:S01]  /*07e0*/  SHF.R.S32.HI R9, RZ, 0x1f, R0 ;  /* 0x0000001fff097819 */ /* 0x000fe20000011400 */
[C---:B------:R-:W-:Y:S01]  /*07f0*/  IMAD R151, R134.reuse, 0x32, RZ ;  /* 0x0000003286977824 */ /* 0x040fe200078e02ff */
[----:B------:R-:W-:Y:S01]  /*0800*/  CS2R R82, SRZ ;  /* 0x0000000000527805 */ /* 0x000fe2000001ff00 */
[C---:B------:R-:W-:Y:S01]  /*0810*/  IMAD R150, R134.reuse, 0x31, RZ ;  /* 0x0000003186967824 */ /* 0x040fe200078e02ff */
[----:B------:R-:W0:Y:S01]  /*0820*/  F2I.FTZ.U32.TRUNC.NTZ R5, R5 ;  /* 0x0000000500057305 */ /* 0x000e22000021f000 */
[----:B------:R-:W-:Y:S01]  /*0830*/  LEA.HI R165, R9, R0, RZ, 0x6 ;  /* 0x0000000009a57211 */ /* 0x000fe200078f30ff */
[----:B------:R-:W-:Y:S01]  /*0840*/  IMAD R149, R134, 0x30, RZ ;  /* 0x0000003086957824 */ /* 0x000fe200078e02ff */
[----:B-1----:R-:W-:Y:S01]  /*0850*/  IADD3 R2, R4, 0xffffffe, RZ ;  /* 0x0ffffffe04027810 */ /* 0x002fe20007ffe0ff */
[----:B------:R-:W-:Y:S01]  /*0860*/  IMAD.MOV.U32 R4, RZ, RZ, RZ ;  /* 0x000000ffff047224 */ /* 0x000fe200078e00ff */
[----:B------:R-:W-:Y:S01]  /*0870*/  LOP3.LUT R9, R14, 0x18, RZ, 0xfc, !PT ;  /* 0x000000180e097812 */ /* 0x000fe200078efcff */
[----:B------:R-:W-:Y:S01]  /*0880*/  IMAD R148, R134, 0x2f, RZ ;  /* 0x0000002f86947824 */ /* 0x000fe200078e02ff */
[----:B------:R-:W-:Y:S01]  /*0890*/  LOP3.LUT R0, R14, 0x1c, RZ, 0xfc, !PT ;  /* 0x0000001c0e007812 */ /* 0x000fe200078efcff */
[----:B------:R1:W2:Y:S01]  /*08a0*/  F2I.FTZ.U32.TRUNC.NTZ R3, R2 ;  /* 0x0000000200037305 */ /* 0x0002a2000021f000 */
[----:B------:R-:W-:Y:S01]  /*08b0*/  IABS R19, R9 ;  /* 0x0000000900137213 */ /* 0x000fe20000000000 */
[C---:B------:R-:W-:Y:S01]  /*08c0*/  IMAD R147, R134.reuse, 0x2e, RZ ;  /* 0x0000002e86937824 */ /* 0x040fe200078e02ff */
[----:B------:R-:W-:Y:S01]  /*08d0*/  IABS R17, R0 ;  /* 0x0000000000117213 */ /* 0x000fe20000000000 */
[C---:B------:R-:W-:Y:S01]  /*08e0*/  IMAD R146, R134.reuse, 0x2d, RZ ;  /* 0x0000002d86927824 */ /* 0x040fe200078e02ff */
[----:B------:R-:W-:Y:S01]  /*08f0*/  CS2R R84, SRZ ;  /* 0x0000000000547805 */ /* 0x000fe2000001ff00 */
[C---:B------:R-:W-:Y:S01]  /*0900*/  IMAD R145, R134.reuse, 0x2c, RZ ;  /* 0x0000002c86917824 */ /* 0x040fe200078e02ff */
[----:B------:R-:W-:Y:S01]  /*0910*/  CS2R R86, SRZ ;  /* 0x0000000000567805 */ /* 0x000fe2000001ff00 */
[--C-:B0-----:R-:W-:Y:S01]  /*0920*/  IMAD.MOV R11, RZ, RZ, -R5.reuse ;  /* 0x000000ffff0b7224 */ /* 0x101fe200078e0a05 */
[----:B------:R-:W-:Y:S01]  /*0930*/  CS2R R88, SRZ ;  /* 0x0000000000587805 */ /* 0x000fe2000001ff00 */
[----:B-1----:R-:W-:Y:S01]  /*0940*/  IMAD.MOV.U32 R2, RZ, RZ, RZ ;  /* 0x000000ffff027224 */ /* 0x002fe200078e00ff */
[----:B------:R-:W-:Y:S01]  /*0950*/  CS2R R90, SRZ ;  /* 0x00000000005a7805 */ /* 0x000fe2000001ff00 */
[----:B------:R-:W-:Y:S01]  /*0960*/  IMAD R11, R11, R18, RZ ;  /* 0x000000120b0b7224 */ /* 0x000fe200078e02ff */
[----:B------:R-:W-:Y:S01]  /*0970*/  CS2R R92, SRZ ;  /* 0x00000000005c7805 */ /* 0x000fe2000001ff00 */
[----:B------:R-:W-:Y:S01]  /*0980*/  IMAD R27, R134, 0x19, RZ ;  /* 0x00000019861b7824 */ /* 0x000fe200078e02ff */
[----:B------:R-:W-:Y:S01]  /*0990*/  CS2R R94, SRZ ;  /* 0x00000000005e7805 */ /* 0x000fe2000001ff00 */
[----:B------:R-:W-:Y:S01]  /*09a0*/  IMAD.HI.U32 R4, R5, R11, R4 ;  /* 0x0000000b05047227 */ /* 0x000fe200078e0004 */
[----:B------:R-:W-:Y:S01]  /*09b0*/  LOP3.LUT R11, R14, 0x14, RZ, 0xfc, !PT ;  /* 0x000000140e0b7812 */ /* 0x000fe200078efcff */
[----:B------:R-:W-:Y:S01]  /*09c0*/  CS2R R96, SRZ ;  /* 0x0000000000607805 */ /* 0x000fe2000001ff00 */
[----:B------:R-:W-:Y:S01]  /*09d0*/  CS2R R98, SRZ ;  /* 0x0000000000627805 */ /* 0x000fe2000001ff00 */
[----:B--2---:R-:W-:Y:S01]  /*09e0*/  IMAD.MOV R10, RZ, RZ, -R3 ;  /* 0x000000ffff0a7224 */ /* 0x004fe200078e0a03 */
[----:B------:R-:W-:Y:S01]  /*09f0*/  IABS R23, R11 ;  /* 0x0000000b00177213 */ /* 0x000fe20000000000 */
[----:B------:R-:W-:Y:S01]  /*0a00*/  IMAD.HI.U32 R5, R4, R17, RZ ;  /* 0x0000001104057227 */ /* 0x000fe200078e00ff */
[----:B------:R-:W-:Y:S01]  /*0a10*/  CS2R R124, SRZ ;  /* 0x00000000007c7805 */ /* 0x000fe2000001ff00 */
[----:B------:R-:W-:Y:S01]  /*0a20*/  CS2R R126, SRZ ;  /* 0x00000000007e7805 */ /* 0x000fe2000001ff00 */
[----:B------:R-:W-:Y:S01]  /*0a30*/  CS2R R44, SRZ ;  /* 0x00000000002c7805 */ /* 0x000fe2000001ff00 */
[----:B------:R-:W-:Y:S01]  /*0a40*/  IMAD R15, R10, R21, RZ ;  /* 0x000000150a0f7224 */ /* 0x000fe200078e02ff */
[----:B------:R-:W-:Y:S01]  /*0a50*/  CS2R R46, SRZ ;  /* 0x00000000002e7805 */ /* 0x000fe2000001ff00 */
[----:B------:R-:W-:Y:S01]  /*0a60*/  IMAD.HI.U32 R10, R4, R19, RZ ;  /* 0x00000013040a7227 */ /* 0x000fe200078e00ff */
[----:B------:R-:W-:-:S03]  /*0a70*/  SHF.R.S32.HI R165, RZ, 0x6, R165 ;  /* 0x00000006ffa57819 */ /* 0x000fc600000114a5 */
[----:B------:R-:W-:-:S04]  /*0a80*/  IMAD.HI.U32 R12, R4, R23, RZ ;  /* 0x00000017040c7227 */ /* 0x000fc800078e00ff */
[----:B------:R-:W-:Y:S02]  /*0a90*/  IMAD.MOV R10, RZ, RZ, -R10 ;  /* 0x000000ffff0a7224 */ /* 0x000fe400078e0a0a */
[----:B------:R-:W-:Y:S02]  /*0aa0*/  IMAD.MOV R12, RZ, RZ, -R12 ;  /* 0x000000ffff0c7224 */ /* 0x000fe400078e0a0c */
[C---:B------:R-:W-:Y:S01]  /*0ab0*/  IMAD R10, R18.reuse, R10, R19 ;  /* 0x0000000a120a7224 */ /* 0x040fe200078e0213 */
[----:B------:R-:W-:Y:S01]  /*0ac0*/  IABS R19, R24 ;  /* 0x0000001800137213 */ /* 0x000fe20000000000 */
[C---:B------:R-:W-:Y:S01]  /*0ad0*/  IMAD R12, R18.reuse, R12, R23 ;  /* 0x0000000c120c7224 */ /* 0x040fe200078e0217 */
[----:B------:R-:W-:Y:S01]  /*0ae0*/  IABS R23, R26 ;  /* 0x0000001a00177213 */ /* 0x000fe20000000000 */
[----:B------:R-:W-:Y:S01]  /*0af0*/  IMAD.MOV R5, RZ, RZ, -R5 ;  /* 0x000000ffff057224 */ /* 0x000fe200078e0a05 */
[----:B------:R-:W-:Y:S01]  /*0b00*/  ISETP.GT.U32.AND P0, PT, R18, R10, PT ;  /* 0x0000000a1200720c */ /* 0x000fe20003f04070 */
[----:B------:R-:W-:Y:S01]  /*0b10*/  IMAD.HI.U32 R13, R4, R25, RZ ;  /* 0x00000019040d7227 */ /* 0x000fe200078e00ff */
[----:B------:R-:W-:-:S03]  /*0b20*/  ISETP.GT.U32.AND P2, PT, R18, R12, PT ;  /* 0x0000000c1200720c */ /* 0x000fc60003f44070 */
[----:B------:R-:W-:-:S04]  /*0b30*/  IMAD.HI.U32 R2, R3, R15, R2 ;  /* 0x0000000f03027227 */ /* 0x000fc800078e0002 */
[----:B------:R-:W-:Y:S01]  /*0b40*/  IMAD R3, R18, R5, R17 ;  /* 0x0000000512037224 */ /* 0x000fe200078e0211 */
[----:B------:R-:W-:Y:S01]  /*0b50*/  IABS R17, R22 ;  /* 0x0000001600117213 */ /* 0x000fe20000000000 */
[----:B------:R-:W-:Y:S02]  /*0b60*/  IMAD.MOV R13, RZ, RZ, -R13 ;  /* 0x000000ffff0d7224 */ /* 0x000fe400078e0a0d */
[----:B------:R-:W-:Y:S01]  /*0b70*/  IMAD.HI.U32 R15, R4, R23, RZ ;  /* 0x00000017040f7227 */ /* 0x000fe200078e00ff */
[----:B------:R-:W-:-:S03]  /*0b80*/  ISETP.GT.U32.AND P3, PT, R18, R3, PT ;  /* 0x000000031200720c */ /* 0x000fc60003f64070 */
[----:B------:R-:W-:Y:S01]  /*0b90*/  IMAD R13, R18, R13, R25 ;  /* 0x0000000d120d7224 */ /* 0x000fe200078e0219 */
[----:B------:R-:W-:Y:S01]  /*0ba0*/  IABS R25, R14 ;  /* 0x0000000e00197213 */ /* 0x000fe20000000000 */
[----:B------:R-:W-:Y:S02]  /*0bb0*/  IMAD.MOV R16, RZ, RZ, -R15 ;  /* 0x000000ffff107224 */ /* 0x000fe400078e0a0f */
[----:B------:R-:W-:Y:S01]  /*0bc0*/  IMAD.HI.U32 R5, R4, R17, RZ ;  /* 0x0000001104057227 */ /* 0x000fe200078e00ff */
[----:B------:R-:W-:-:S03]  /*0bd0*/  ISETP.GT.U32.AND P5, PT, R18, R13, PT ;  /* 0x0000000d1200720c */ /* 0x000fc60003fa4070 */
[----:B------:R-:W-:Y:S02]  /*0be0*/  IMAD R16, R18, R16, R23 ;  /* 0x0000001012107224 */ /* 0x000fe400078e0217 */
[--C-:B------:R-:W-:Y:S02]  /*0bf0*/  @!P0 IMAD.IADD R10, R10, 0x1, -R18.reuse ;  /* 0x000000010a0a8824 */ /* 0x100fe400078e0a12 */
[----:B------:R-:W-:Y:S01]  /*0c00*/  IMAD.MOV R14, RZ, RZ, -R5 ;  /* 0x000000ffff0e7224 */ /* 0x000fe200078e0a05 */
[----:B------:R-:W-:Y:S01]  /*0c10*/  ISETP.GT.U32.AND P0, PT, R18, R16, PT ;  /* 0x000000101200720c */ /* 0x000fe20003f04070 */
[----:B------:R-:W-:Y:S02]  /*0c20*/  @!P3 IMAD.IADD R3, R3, 0x1, -R18 ;  /* 0x000000010303b824 */ /* 0x000fe400078e0a12 */
[----:B------:R-:W-:-:S03]  /*0c30*/  IMAD.HI.U32 R5, R4, R19, RZ ;  /* 0x0000001304057227 */ /* 0x000fc600078e00ff */
[C---:B------:R-:W-:Y:S01]  /*0c40*/  ISETP.GT.U32.AND P3, PT, R18.reuse, R3, PT ;  /* 0x000000031200720c */ /* 0x040fe20003f64070 */
[----:B------:R-:W-:Y:S02]  /*0c50*/  IMAD R14, R18, R14, R17 ;  /* 0x0000000e120e7224 */ /* 0x000fe400078e0211 */
[----:B------:R-:W-:-:S03]  /*0c60*/  IMAD.HI.U32 R4, R4, R25, RZ ;  /* 0x0000001904047227 */ /* 0x000fc600078e00ff */
[----:B------:R-:W-:Y:S01]  /*0c70*/  ISETP.GT.U32.AND P4, PT, R18, R14, PT ;  /* 0x0000000e1200720c */ /* 0x000fe20003f84070 */
[----:B------:R-:W-:Y:S02]  /*0c80*/  @!P5 IMAD.IADD R13, R13, 0x1, -R18 ;  /* 0x000000010d0dd824 */ /* 0x000fe400078e0a12 */
[----:B------:R-:W-:Y:S02]  /*0c90*/  IMAD.MOV R5, RZ, RZ, -R5 ;  /* 0x000000ffff057224 */ /* 0x000fe400078e0a05 */
[----:B------:R-:W-:Y:S02]  /*0ca0*/  IMAD.MOV R4, RZ, RZ, -R4 ;  /* 0x000000ffff047224 */ /* 0x000fe400078e0a04 */
[----:B------:R-:W-:Y:S01]  /*0cb0*/  @!P0 IMAD.IADD R16, R16, 0x1, -R18 ;  /* 0x0000000110108824 */ /* 0x000fe200078e0a12 */
[C---:B------:R-:W-:Y:S01]  /*0cc0*/  ISETP.GT.U32.AND P0, PT, R18.reuse, R13, PT ;  /* 0x0000000d1200720c */ /* 0x040fe20003f04070 */
[C---:B------:R-:W-:Y:S02]  /*0cd0*/  IMAD R15, R18.reuse, R5, R19 ;  /* 0x00000005120f7224 */ /* 0x040fe400078e0213 */
[----:B------:R-:W-:-:S02]  /*0ce0*/  IMAD R17, R18, R4, R25 ;  /* 0x0000000412117224 */ /* 0x000fc400078e0219 */
[----:B------:R-:W-:Y:S01]  /*0cf0*/  IMAD.HI.U32 R2, R2, R48, RZ ;  /* 0x0000003002027227 */ /* 0x000fe200078e00ff */
[----:B------:R-:W-:-:S03]  /*0d00*/  ISETP.GT.U32.AND P6, PT, R18, R15, PT ;  /* 0x0000000f1200720c */ /* 0x000fc60003fc4070 */
[----:B------:R-:W-:Y:S01]  /*0d10*/  @!P2 IMAD.IADD R12, R12, 0x1, -R18 ;  /* 0x000000010c0ca824 */ /* 0x000fe200078e0a12 */
[----:B------:R-:W-:Y:S01]  /*0d20*/  ISETP.GT.U32.AND P2, PT, R18, R17, PT ;  /* 0x000000111200720c */ /* 0x000fe20003f44070 */
[----:B------:R-:W-:Y:S01]  /*0d30*/  IMAD.MOV R4, RZ, RZ, -R2 ;  /* 0x000000ffff047224 */ /* 0x000fe200078e0a02 */
[----:B------:R-:W-:Y:S01]  /*0d40*/  LOP3.LUT R2, R8, 0x7, RZ, 0xc0, !PT ;  /* 0x0000000708027812 */ /* 0x000fe200078ec0ff */
[----:B------:R-:W-:Y:S01]  /*0d50*/  @!P3 IMAD.IADD R3, R3, 0x1, -R18 ;  /* 0x000000010303b824 */ /* 0x000fe200078e0a12 */
[----:B------:R-:W-:Y:S01]  /*0d60*/  ISETP.GE.AND P3, PT, R0, RZ, PT ;  /* 0x000000ff0000720c */ /* 0x000fe20003f66270 */
[----:B------:R-:W-:Y:S02]  /*0d70*/  IMAD R48, R21, R4, R48 ;  /* 0x0000000415307224 */ /* 0x000fe400078e0230 */
[--C-:B------:R-:W-:Y:S01]  /*0d80*/  @!P4 IMAD.IADD R14, R14, 0x1, -R18.reuse ;  /* 0x000000010e0ec824 */ /* 0x100fe200078e0a12 */
[C---:B------:R-:W-:Y:S01]  /*0d90*/  ISETP.GT.U32.AND P4, PT, R18.reuse, R12, PT ;  /* 0x0000000c1200720c */ /* 0x040fe20003f84070 */
[--C-:B------:R-:W-:Y:S01]  /*0da0*/  @!P0 IMAD.IADD R13, R13, 0x1, -R18.reuse ;  /* 0x000000010d0d8824 */ /* 0x100fe200078e0a12 */
[----:B------:R-:W-:Y:S01]  /*0db0*/  ISETP.GT.U32.AND P5, PT, R21, R48, PT ;  /* 0x000000301500720c */ /* 0x000fe20003fa4070 */
[--C-:B------:R-:W-:Y:S01]  /*0dc0*/  @!P6 IMAD.IADD R15, R15, 0x1, -R18.reuse ;  /* 0x000000010f0fe824 */ /* 0x100fe200078e0a12 */
[C---:B------:R-:W-:Y:S01]  /*0dd0*/  ISETP.GT.U32.AND P0, PT, R18.reuse, R16, PT ;  /* 0x000000101200720c */ /* 0x040fe20003f04070 */
[--C-:B------:R-:W-:Y:S01]  /*0de0*/  @!P2 IMAD.IADD R17, R17, 0x1, -R18.reuse ;  /* 0x000000011111a824 */ /* 0x100fe200078e0a12 */
[----:B------:R-:W-:Y:S01]  /*0df0*/  ISETP.GT.U32.AND P6, PT, R18, R10, PT ;  /* 0x0000000a1200720c */ /* 0x000fe20003fc4070 */
[----:B------:R-:W-:Y:S01]  /*0e00*/  IMAD.SHL.U32 R4, R8, 0x2, RZ ;  /* 0x0000000208047824 */ /* 0x000fe200078e00ff */
[----:B------:R-:W-:Y:S01]  /*0e10*/  ISETP.GE.AND P2, PT, R9, RZ, PT ;  /* 0x000000ff0900720c */ /* 0x000fe20003f46270 */
[----:B------:R-:W-:Y:S01]  /*0e20*/  @!P3 IMAD.MOV R3, RZ, RZ, -R3 ;  /* 0x000000ffff03b224 */ /* 0x000fe200078e0a03 */
[----:B------:R-:W-:Y:S01]  /*0e30*/  ISETP.GT.U32.AND P3, PT, R18, R17, PT ;  /* 0x000000111200720c */ /* 0x000fe20003f64070 */
[----:B------:R-:W-:Y:S01]  /*0e40*/  IMAD R5, R2, 0x90, RZ ;  /* 0x0000009002057824 */ /* 0x000fe200078e02ff */
[----:B------:R-:W-:Y:S01]  /*0e50*/  LOP3.LUT R19, R4, 0x10, RZ, 0xc0, !PT ;  /* 0x0000001004137812 */ /* 0x000fe200078ec0ff */
[--C-:B------:R-:W-:Y:S01]  /*0e60*/  @!P4 IMAD.IADD R12, R12, 0x1, -R18.reuse ;  /* 0x000000010c0cc824 */ /* 0x100fe200078e0a12 */
[----:B------:R-:W-:Y:S01]  /*0e70*/  ISETP.GT.U32.AND P4, PT, R18, R15, PT ;  /* 0x0000000f1200720c */ /* 0x000fe20003f84070 */
[----:B------:R-:W-:Y:S01]  /*0e80*/  @!P5 IMAD.IADD R48, R48, 0x1, -R21 ;  /* 0x000000013030d824 */ /* 0x000fe200078e0a15 */
[----:B------:R-:W-:Y:S01]  /*0e90*/  ISETP.GT.U32.AND P5, PT, R18, R14, PT ;  /* 0x0000000e1200720c */ /* 0x000fe20003fa4070 */
[--C-:B------:R-:W-:Y:S01]  /*0ea0*/  @!P0 IMAD.IADD R16, R16, 0x1, -R18.reuse ;  /* 0x0000000110108824 */ /* 0x100fe200078e0a12 */
[----:B------:R-:W-:Y:S01]  /*0eb0*/  ISETP.GE.AND P0, PT, R24, RZ, PT ;  /* 0x000000ff1800720c */ /* 0x000fe20003f06270 */
[----:B------:R-:W-:Y:S01]  /*0ec0*/  @!P6 IMAD.IADD R10, R10, 0x1, -R18 ;  /* 0x000000010a0ae824 */ /* 0x000fe200078e0a12 */
[----:B------:R-:W-:Y:S01]  /*0ed0*/  LOP3.LUT R19, R19, 0xe0, R8, 0xf8, !PT ;  /* 0x000000e013137812 */ /* 0x000fe200078ef808 */
[----:B------:R-:W-:Y:S01]  /*0ee0*/  IMAD R2, R2, 0x210, RZ ;  /* 0x0000021002027824 */ /* 0x000fe200078e02ff */
[----:B------:R-:W-:Y:S01]  /*0ef0*/  ISETP.GE.AND P6, PT, R11, RZ, PT ;  /* 0x000000ff0b00720c */ /* 0x000fe20003fc6270 */
[----:B------:R-:W-:Y:S01]  /*0f00*/  @!P2 IMAD.MOV R10, RZ, RZ, -R10 ;  /* 0x000000ffff0aa224 */ /* 0x000fe200078e0a0a */
[----:B------:R-:W-:Y:S01]  /*0f10*/  ISETP.GT.U32.AND P2, PT, R21, R48, PT ;  /* 0x000000301500720c */ /* 0x000fe20003f44070 */
[--C-:B------:R-:W-:Y:S01]  /*0f20*/  @!P3 IMAD.IADD R17, R17, 0x1, -R18.reuse ;  /* 0x000000011111b824 */ /* 0x100fe200078e0a12 */
[----:B------:R-:W-:Y:S01]  /*0f30*/  ISETP.GE.AND P3, PT, R26, RZ, PT ;  /* 0x000000ff1a00720c */ /* 0x000fe20003f66270 */
[--C-:B------:R-:W-:Y:S01]  /*0f40*/  @!P4 IMAD.IADD R15, R15, 0x1, -R18.reuse ;  /* 0x000000010f0fc824 */ /* 0x100fe200078e0a12 */
[----:B------:R-:W-:Y:S01]  /*0f50*/  ISETP.GE.AND P4, PT, R22, RZ, PT ;  /* 0x000000ff1600720c */ /* 0x000fe20003f86270 */
[----:B------:R-:W-:Y:S01]  /*0f60*/  IMAD.SHL.U32 R0, R8, 0x100, RZ ;  /* 0x0000010008007824 */ /* 0x000fe200078e00ff */
[----:B------:R-:W-:Y:S01]  /*0f70*/  LOP3.LUT R19, R2, R19, RZ, 0x3c, !PT ;  /* 0x0000001302137212 */ /* 0x000fe200078e3cff */
[----:B------:R-:W-:Y:S01]  /*0f80*/  @!P1 IMAD.MOV R17, RZ, RZ, -R17 ;  /* 0x000000ffff119224 */ /* 0x000fe200078e0a11 */
[----:B------:R-:W-:Y:S01]  /*0f90*/  ISETP.GE.AND P1, PT, R6, RZ, PT ;  /* 0x000000ff0600720c */ /* 0x000fe20003f26270 */
[----:B------:R-:W-:Y:S01]  /*0fa0*/  @!P5 IMAD.IADD R14, R14, 0x1, -R18 ;  /* 0x000000010e0ed824 */ /* 0x000fe200078e0a12 */
[----:B------:R-:W-:Y:S01]  /*0fb0*/  ISETP.GE.AND P5, PT, R20, RZ, PT ;  /* 0x000000ff1400720c */ /* 0x000fe20003fa6270 */
[----:B------:R-:W-:Y:S01]  /*0fc0*/  @!P0 IMAD.MOV R15, RZ, RZ, -R15 ;  /* 0x000000ffff0f8224 */ /* 0x000fe200078e0a0f */
[----:B------:R-:W-:Y:S01]  /*0fd0*/  ISETP.NE.AND P0, PT, RZ, c[0x0][0x178], PT ;  /* 0x00005e00ff007a0c */ /* 0x000fe20003f05270 */
[----:B------:R-:W-:Y:S01]  /*0fe0*/  @!P2 IMAD.IADD R48, R48, 0x1, -R21 ;  /* 0x000000013030a824 */ /* 0x000fe200078e0a15 */
[----:B------:R-:W-:Y:S01]  /*0ff0*/  LOP3.LUT R0, R0, 0x1000, RZ, 0xc0, !PT ;  /* 0x0000100000007812 */ /* 0x000fe200078ec0ff */
[----:B------:R-:W-:Y:S01]  /*1000*/  @!P6 IMAD.MOV R12, RZ, RZ, -R12 ;  /* 0x000000ffff0ce224 */ /* 0x000fe200078e0a0c */
[----:B------:R-:W-:Y:S01]  /*1010*/  LOP3.LUT R5, R5, 0x30, R4, 0x78, !PT ;  /* 0x0000003005057812 */ /* 0x000fe200078e7804 */
[----:B------:R-:W-:Y:S01]  /*1020*/  @!P4 IMAD.MOV R14, RZ, RZ, -R14 ;  /* 0x000000ffff0ec224 */ /* 0x000fe200078e0a0e */
[----:B------:R-:W-:Y:S01]  /*1030*/  ISETP.NE.AND P2, PT, RZ, c[0x0][0x17c], PT ;  /* 0x00005f00ff007a0c */ /* 0x000fe20003f45270 */
[----:B------:R-:W-:Y:S01]  /*1040*/  IMAD.IADD R4, R0, 0x1, R19 ;  /* 0x0000000100047824 */ /* 0x000fe200078e0213 */
[----:B------:R-:W-:Y:S01]  /*1050*/  LOP3.LUT R0, RZ, c[0x0][0x17c], RZ, 0x33, !PT ;  /* 0x00005f00ff007a12 */ /* 0x000fe200078e33ff */
[----:B------:R-:W-:Y:S01]  /*1060*/  @!P1 IMAD.MOV R48, RZ, RZ, -R48 ;  /* 0x000000ffff309224 */ /* 0x000fe200078e0a30 */
[----:B------:R-:W-:Y:S01]  /*1070*/  LOP3.LUT R144, R5, 0x40, RZ, 0x3c, !PT ;  /* 0x0000004005907812 */ /* 0x000fe200078e3cff */
[----:B------:R-:W-:Y:S01]  /*1080*/  @!P5 IMAD.MOV R13, RZ, RZ, -R13 ;  /* 0x000000ffff0dd224 */ /* 0x000fe200078e0a0d */
[----:B------:R-:W-:Y:S01]  /*1090*/  SEL R50, R0, R3, !P2 ;  /* 0x0000000300327207 */ /* 0x000fe20005000000 */
[----:B------:R-:W-:Y:S01]  /*10a0*/  @!P3 IMAD.MOV R16, RZ, RZ, -R16 ;  /* 0x000000ffff10b224 */ /* 0x000fe200078e0a10 */
[----:B------:R-:W-:Y:S01]  /*10b0*/  @!P0 LOP3.LUT R48, RZ, c[0x0][0x178], RZ, 0x33, !PT ;  /* 0x00005e00ff308a12 */ /* 0x000fe200078e33ff */
[----:B------:R-:W-:Y:S01]  /*10c0*/  IMAD.SHL.U32 R3, R168, 0x2, RZ ;  /* 0x00000002a8037824 */ /* 0x000fe200078e00ff */
[----:B------:R-:W-:Y:S01]  /*10d0*/  SEL R51, R0, R10, !P2 ;  /* 0x0000000a00337207 */ /* 0x000fe20005000000 */
[----:B------:R-:W-:Y:S01]  /*10e0*/  IMAD R50, R50, c[0x0][0x190], RZ ;  /* 0x0000640032327a24 */ /* 0x000fe200078e02ff */
[----:B------:R-:W-:Y:S01]  /*10f0*/  SEL R52, R0, R12, !P2 ;  /* 0x0000000c00347207 */ /* 0x000fe20005000000 */
[----:B------:R-:W-:Y:S01]  /*1100*/  IMAD R48, R48, c[0x0][0x184], RZ ;  /* 0x0000610030307a24 */ /* 0x000fe200078e02ff */
[C---:B------:R-:W-:Y:S01]  /*1110*/  SEL R53, R0.reuse, R13, !P2 ;  /* 0x0000000d00357207 */ /* 0x040fe20005000000 */
[----:B------:R-:W-:Y:S01]  /*1120*/  IMAD R51, R51, c[0x0][0x190], RZ ;  /* 0x0000640033337a24 */ /* 0x000fe200078e02ff */
[----:B------:R-:W-:Y:S01]  /*1130*/  SEL R54, R0, R14, !P2 ;  /* 0x0000000e00367207 */ /* 0x000fe20005000000 */
[----:B------:R-:W-:Y:S01]  /*1140*/  IMAD R52, R52, c[0x0][0x190], RZ ;  /* 0x0000640034347a24 */ /* 0x000fe200078e02ff */
[C---:B------:R-:W-:Y:S01]  /*1150*/  SEL R55, R0.reuse, R15, !P2 ;  /* 0x0000000f00377207 */ /* 0x040fe20005000000 */
[----:B------:R-:W-:Y:S01]  /*1160*/  IMAD R53, R53, c[0x0][0x190], RZ ;  /* 0x0000640035357a24 */ /* 0x000fe200078e02ff */
[----:B------:R-:W-:Y:S01]  /*1170*/  SEL R56, R0, R16, !P2 ;  /* 0x0000001000387207 */ /* 0x000fe20005000000 */
[----:B------:R-:W-:Y:S01]  /*1180*/  IMAD R54, R54, c[0x0][0x190], RZ ;  /* 0x0000640036367a24 */ /* 0x000fe200078e02ff */
[----:B------:R-:W-:Y:S01]  /*1190*/  SEL R57, R0, R17, !P2 ;  /* 0x0000001100397207 */ /* 0x000fe20005000000 */
[----:B------:R-:W-:Y:S01]  /*11a0*/  IMAD R55, R55, c[0x0][0x190], RZ ;  /* 0x0000640037377a24 */ /* 0x000fe200078e02ff */
[----:B------:R-:W-:Y:S01]  /*11b0*/  LEA R188, P6, R48, c[0x0][0x160], 0x1 ;  /* 0x0000580030bc7a11 */ /* 0x000fe200078c08ff */
[----:B------:R-:W-:Y:S01]  /*11c0*/  IMAD R56, R56, c[0x0][0x190], RZ ;  /* 0x0000640038387a24 */ /* 0x000fe200078e02ff */
[----:B------:R-:W-:Y:S01]  /*11d0*/  LEA R186, P0, R50, c[0x0][0x168], 0x1 ;  /* 0x00005a0032ba7a11 */ /* 0x000fe200078008ff */
[----:B------:R-:W-:Y:S01]  /*11e0*/  IMAD R57, R57, c[0x0][0x190], RZ ;  /* 0x0000640039397a24 */ /* 0x000fe200078e02ff */
[----:B------:R-:W-:Y:S01]  /*11f0*/  LEA.HI.X.SX32 R189, R48, c[0x0][0x164], 0x1, P6 ;  /* 0x0000590030bd7a11 */ /* 0x000fe200030f0eff */
[----:B------:R-:W-:Y:S01]  /*1200*/  IMAD.MOV.U32 R2, RZ, RZ, c[0x0][0x18c] ;  /* 0x00006300ff027624 */ /* 0x000fe200078e00ff */
[----:B------:R-:W-:Y:S01]  /*1210*/  LEA.HI.X.SX32 R187, R50, c[0x0][0x16c], 0x1, P0 ;  /* 0x00005b0032bb7a11 */ /* 0x000fe200000f0eff */
[C---:B------:R-:W-:Y:S01]  /*1220*/  IMAD.SHL.U32 R0, R134.reuse, 0x40, RZ ;  /* 0x0000004086007824 */ /* 0x040fe200078e00ff */
[----:B------:R-:W-:Y:S01]  /*1230*/  LOP3.LUT R141, R3, R58, RZ, 0x3c, !PT ;  /* 0x0000003a038d7212 */ /* 0x000fe200078e3cff */
[C---:B------:R-:W-:Y:S01]  /*1240*/  IMAD R9, R134.reuse, 0x2b, RZ ;  /* 0x0000002b86097824 */ /* 0x040fe200078e02ff */
[----:B------:R-:W-:Y:S01]  /*1250*/  LEA R184, P1, R51, c[0x0][0x168], 0x1 ;  /* 0x00005a0033b87a11 */ /* 0x000fe200078208ff */
[----:B------:R-:W-:Y:S01]  /*1260*/  IMAD R10, R134, 0x2a, RZ ;  /* 0x0000002a860a7824 */ /* 0x000fe200078e02ff */
[----:B------:R-:W-:Y:S01]  /*1270*/  LEA R182, P2, R52, c[0x0][0x168], 0x1 ;  /* 0x00005a0034b67a11 */ /* 0x000fe200078408ff */
        /* <DEDUP_REMOVED lines=10> */
[C---:B------:R-:W-:Y:S01]  /*1320*/  IMAD R16, R134.reuse, 0x24, RZ ;  /* 0x0000002486107824 */ /* 0x040fe200078e02ff */
[C---:B------:R-:W-:Y:S01]  /*1330*/  LOP3.LUT R135, R3.reuse, 0x10, RZ, 0x3c, !PT ;  /* 0x0000001003877812 */ /* 0x040fe200078e3cff */
[C---:B------:R-:W-:Y:S01]  /*1340*/  IMAD R17, R134.reuse, 0x23, RZ ;  /* 0x0000002386117824 */ /* 0x040fe200078e02ff */
[C---:B------:R-:W-:Y:S01]  /*1350*/  LOP3.LUT R136, R3.reuse, 0x20, RZ, 0x3c, !PT ;  /* 0x0000002003887812 */ /* 0x040fe200078e3cff */
[C---:B------:R-:W-:Y:S01]  /*1360*/  IMAD R18, R134.reuse, 0x22, RZ ;  /* 0x0000002286127824 */ /* 0x040fe200078e02ff */
[C---:B------:R-:W-:Y:S01]  /*1370*/  LOP3.LUT R137, R3.reuse, 0x30, RZ, 0x3c, !PT ;  /* 0x0000003003897812 */ /* 0x040fe200078e3cff */
[C---:B------:R-:W-:Y:S01]  /*1380*/  IMAD R19, R134.reuse, 0x21, RZ ;  /* 0x0000002186137824 */ /* 0x040fe200078e02ff */
[C---:B------:R-:W-:Y:S01]  /*1390*/  LOP3.LUT R138, R3.reuse, 0x40, RZ, 0x3c, !PT ;  /* 0x00000040038a7812 */ /* 0x040fe200078e3cff */
[C---:B------:R-:W-:Y:S01]  /*13a0*/  IMAD.SHL.U32 R20, R134.reuse, 0x20, RZ ;  /* 0x0000002086147824 */ /* 0x040fe200078e00ff */
[C---:B------:R-:W-:Y:S01]  /*13b0*/  LOP3.LUT R139, R3.reuse, 0x50, RZ, 0x3c, !PT ;  /* 0x00000050038b7812 */ /* 0x040fe200078e3cff */
[C---:B------:R-:W-:Y:S01]  /*13c0*/  IMAD R21, R134.reuse, 0x1f, RZ ;  /* 0x0000001f86157824 */ /* 0x040fe200078e02ff */
[C---:B------:R-:W-:Y:S01]  /*13d0*/  LOP3.LUT R140, R3.reuse, 0x60, RZ, 0x3c, !PT ;  /* 0x00000060038c7812 */ /* 0x040fe200078e3cff */
[C---:B------:R-:W-:Y:S01]  /*13e0*/  IMAD R22, R134.reuse, 0x1e, RZ ;  /* 0x0000001e86167824 */ /* 0x040fe200078e02ff */
[----:B------:R-:W-:Y:S01]  /*13f0*/  LOP3.LUT R142, R3, 0x70, RZ, 0x3c, !PT ;  /* 0x00000070038e7812 */ /* 0x000fe200078e3cff */
[C---:B------:R-:W-:Y:S01]  /*1400*/  IMAD R23, R134.reuse, 0x1d, RZ ;  /* 0x0000001d86177824 */ /* 0x040fe200078e02ff */
[----:B------:R-:W-:Y:S01]  /*1410*/  LOP3.LUT R143, R141, 0x40, RZ, 0x3c, !PT ;  /* 0x000000408d8f7812 */ /* 0x000fe200078e3cff */
[C---:B------:R-:W-:Y:S01]  /*1420*/  IMAD R24, R134.reuse, 0x1c, RZ ;  /* 0x0000001c86187824 */ /* 0x040fe200078e02ff */
[----:B------:R-:W-:Y:S01]  /*1430*/  LEA.HI.X.SX32 R185, R51, c[0x0][0x16c], 0x1, P1 ;  /* 0x00005b0033b97a11 */ /* 0x000fe200008f0eff */
[----:B------:R-:W-:Y:S01]  /*1440*/  IMAD R25, R134, 0x1b, RZ ;  /* 0x0000001b86197824 */ /* 0x000fe200078e02ff */
[----:B------:R-:W-:Y:S01]  /*1450*/  LEA.HI.X.SX32 R183, R52, c[0x0][0x16c], 0x1, P2 ;  /* 0x00005b0034b77a11 */ /* 0x000fe200010f0eff */
        /* <DEDUP_REMOVED lines=10> */
[----:B------:R-:W-:-:S02]  /*1500*/  IMAD R32, R134, 0x14, RZ ;  /* 0x0000001486207824 */ /* 0x000fc400078e02ff */
[C---:B------:R-:W-:Y:S02]  /*1510*/  IMAD R33, R134.reuse, 0x13, RZ ;  /* 0x0000001386217824 */ /* 0x040fe400078e02ff */
[C---:B------:R-:W-:Y:S02]  /*1520*/  IMAD R34, R134.reuse, 0x12, RZ ;  /* 0x0000001286227824 */ /* 0x040fe400078e02ff */
[C---:B------:R-:W-:Y:S02]  /*1530*/  IMAD R35, R134.reuse, 0x11, RZ ;  /* 0x0000001186237824 */ /* 0x040fe400078e02ff */
[C---:B------:R-:W-:Y:S02]  /*1540*/  IMAD.SHL.U32 R36, R134.reuse, 0x10, RZ ;  /* 0x0000001086247824 */ /* 0x040fe400078e00ff */
[C---:B------:R-:W-:Y:S02]  /*1550*/  IMAD R37, R134.reuse, 0xf, RZ ;  /* 0x0000000f86257824 */ /* 0x040fe400078e02ff */
[----:B------:R-:W-:-:S02]  /*1560*/  IMAD R38, R134, 0xe, RZ ;  /* 0x0000000e86267824 */ /* 0x000fc400078e02ff */
[C---:B------:R-:W-:Y:S02]  /*1570*/  IMAD R39, R134.reuse, 0xd, RZ ;  /* 0x0000000d86277824 */ /* 0x040fe400078e02ff */
[C---:B------:R-:W-:Y:S02]  /*1580*/  IMAD R40, R134.reuse, 0xc, RZ ;  /* 0x0000000c86287824 */ /* 0x040fe400078e02ff */
[C---:B------:R-:W-:Y:S02]  /*1590*/  IMAD R41, R134.reuse, 0xb, RZ ;  /* 0x0000000b86297824 */ /* 0x040fe400078e02ff */
[C---:B------:R-:W-:Y:S02]  /*15a0*/  IMAD R42, R134.reuse, 0xa, RZ ;  /* 0x0000000a862a7824 */ /* 0x040fe400078e02ff */
[C---:B------:R-:W-:Y:S02]  /*15b0*/  IMAD R43, R134.reuse, 0x9, RZ ;  /* 0x00000009862b7824 */ /* 0x040fe400078e02ff */
[----:B------:R-:W-:-:S02]  /*15c0*/  IMAD.SHL.U32 R128, R134, 0x8, RZ ;  /* 0x0000000886807824 */ /* 0x000fc400078e00ff */
[C---:B------:R-:W-:Y:S02]  /*15d0*/  IMAD R129, R134.reuse, 0x7, RZ ;  /* 0x0000000786817824 */ /* 0x040fe400078e02ff */
[C---:B------:R-:W-:Y:S02]  /*15e0*/  IMAD R130, R134.reuse, 0x6, RZ ;  /* 0x0000000686827824 */ /* 0x040fe400078e02ff */
[C---:B------:R-:W-:Y:S02]  /*15f0*/  IMAD R131, R134.reuse, 0x5, RZ ;  /* 0x0000000586837824 */ /* 0x040fe400078e02ff */
[C---:B------:R-:W-:Y:S02]  /*1600*/  IMAD.SHL.U32 R132, R134.reuse, 0x4, RZ ;  /* 0x0000000486847824 */ /* 0x040fe400078e00ff */
[----:B------:R-:W-:Y:S02]  /*1610*/  IMAD R133, R134, 0x3, RZ ;  /* 0x0000000386857824 */ /* 0x000fe400078e02ff */
[----:B------:R-:W-:-:S02]  /*1620*/  IMAD.SHL.U32 R2, R2, 0x40, RZ ;  /* 0x0000004002027824 */ /* 0x000fc400078e00ff */
[----:B------:R-:W-:Y:S02]  /*1630*/  IMAD.SHL.U32 R134, R134, 0x2, RZ ;  /* 0x0000000286867824 */ /* 0x000fe400078e00ff */
[----:B------:R-:W-:Y:S02]  /*1640*/  IMAD R166, R167, c[0x0][0x18c], RZ ;  /* 0x00006300a7a67a24 */ /* 0x000fe400078e02ff */
.L_x_2:
[----:B------:R-:W-:Y:S01]  /*1650*/  ISETP.GT.AND P1, PT, R170, 0x2, PT ;  /* 0x00000002aa00780c */ /* 0x000fe20003f24270 */
[----:B------:R-:W-:Y:S01]  /*1660*/  IMAD.WIDE R58, R134, 0x2, R188 ;  /* 0x00000002863a7825 */ /* 0x000fe200078e02bc */
[----:B------:R-:W-:Y:S02]  /*1670*/  PRMT R49, RZ, 0x7610, R49 ;  /* 0x00007610ff317816 */ /* 0x000fe40000000031 */
[C---:B------:R-:W-:Y:S01]  /*1680*/  ISETP.GT.AND P0, PT, R170.reuse, 0x1, PT ;  /* 0x00000001aa00780c */ /* 0x040fe20003f04270 */
[----:B------:R-:W-:Y:S01]  /*1690*/  IMAD.MOV.U32 R55, RZ, RZ, c[0x0][0x188] ;  /* 0x00006200ff377624 */ /* 0x000fe200078e00ff */
[----:B------:R-:W-:Y:S01]  /*16a0*/  ISETP.GT.AND P2, PT, R170, 0x3, PT ;  /* 0x00000003aa00780c */ /* 0x000fe20003f44270 */
[----:B------:R-:W-:Y:S01]  /*16b0*/  IMAD.WIDE R56, R133, 0x2, R188 ;  /* 0x0000000285387825 */ /* 0x000fe200078e02bc */
[----:B------:R-:W-:-:S02]  /*16c0*/  PRMT R48, RZ, 0x7610, R48 ;  /* 0x00007610ff307816 */ /* 0x000fc40000000030 */
[----:B------:R-:W-:Y:S01]  /*16d0*/  PRMT R50, RZ, 0x7610, R50 ;  /* 0x00007610ff327816 */ /* 0x000fe20000000032 */
[--C-:B------:R-:W-:Y:S02]  /*16e0*/  IMAD.WIDE R54, R55, 0x2, R188.reuse ;  /* 0x0000000237367825 */ /* 0x100fe400078e02bc */
[----:B------:R0:W2:Y:S01]  /*16f0*/  @P1 LDG.E.U16 R49, [R58.64] ;  /* 0x000000043a311981 */ /* 0x0000a2000c1e1500 */
[C---:B------:R-:W-:Y:S01]  /*1700*/  ISETP.GT.AND P1, PT, R170.reuse, 0x5, PT ;  /* 0x00000005aa00780c */ /* 0x040fe20003f24270 */
[----:B------:R-:W-:Y:S01]  /*1710*/  IMAD.WIDE R60, R131, 0x2, R188 ;  /* 0x00000002833c7825 */ /* 0x000fe200078e02bc */
[----:B------:R-:W-:Y:S01]  /*1720*/  PRMT R52, RZ, 0x7610, R52 ;  /* 0x00007610ff347816 */ /* 0x000fe20000000034 */
[----:B------:R1:W3:Y:S01]  /*1730*/  @P0 LDG.E.U16 R48, [R54.64] ;  /* 0x0000000436300981 */ /* 0x0002e2000c1e1500 */
[----:B------:R-:W-:-:S03]  /*1740*/  ISETP.GT.AND P0, PT, R170, 0x4, PT ;  /* 0x00000004aa00780c */ /* 0x000fc60003f04270 */
[----:B------:R4:W5:Y:S01]  /*1750*/  @P2 LDG.E.U16 R50, [R56.64] ;  /* 0x0000000438322981 */ /* 0x000962000c1e1500 */
[C---:B------:R-:W-:Y:S02]  /*1760*/  ISETP.GT.AND P2, PT, R170.reuse, 0x6, PT ;  /* 0x00000006aa00780c */ /* 0x040fe40003f44270 */
[C---:B------:R-:W-:Y:S02]  /*1770*/  ISETP.GT.AND P3, PT, R170.reuse, 0x7, PT ;  /* 0x00000007aa00780c */ /* 0x040fe40003f64270 */
[C---:B------:R-:W-:Y:S01]  /*1780*/  ISETP.GT.AND P4, PT, R170.reuse, 0x8, PT ;  /* 0x00000008aa00780c */ /* 0x040fe20003f84270 */
[----:B------:R4:W2:Y:S01]  /*1790*/  @P1 LDG.E.U16 R52, [R60.64] ;  /* 0x000000043c341981 */ /* 0x0008a2000c1e1500 */
[----:B------:R-:W-:Y:S01]  /*17a0*/  ISETP.GT.AND P1, PT, R170, 0xa, PT ;  /* 0x0000000aaa00780c */ /* 0x000fe20003f24270 */
[----:B0-----:R-:W-:Y:S01]  /*17b0*/  IMAD.WIDE R58, R132, 0x2, R188 ;  /* 0x00000002843a7825 */ /* 0x001fe200078e02bc */
[----:B------:R-:W-:Y:S02]  /*17c0*/  PRMT R51, RZ, 0x7610, R51 ;  /* 0x00007610ff337816 */ /* 0x000fe40000000033 */
[----:B------:R-:W-:Y:S01]  /*17d0*/  PRMT R53, RZ, 0x7610, R53 ;  /* 0x00007610ff357816 */ /* 0x000fe20000000035 */
[----:B------:R-:W-:Y:S01]  /*17e0*/  IMAD.WIDE R62, R130, 0x2, R188 ;  /* 0x00000002823e7825 */ /* 0x000fe200078e02bc */
[----:B-1----:R-:W-:-:S02]  /*17f0*/  PRMT R55, RZ, 0x7610, R55 ;  /* 0x00007610ff377816 */ /* 0x002fc40000000037 */
[----:B------:R-:W-:Y:S01]  /*1800*/  PRMT R54, RZ, 0x7610, R54 ;  /* 0x00007610ff367816 */ /* 0x000fe20000000036 */
[----:B------:R0:W2:Y:S01]  /*1810*/  @P0 LDG.E.U16 R51, [R58.64] ;  /* 0x000000043a330981 */ /* 0x0000a2000c1e1500 */
[----:B----4-:R-:W-:Y:S01]  /*1820*/  PRMT R57, RZ, 0x7610, R57 ;  /* 0x00007610ff397816 */ /* 0x010fe20000000039 */
[--C-:B------:R-:W-:Y:S01]  /*1830*/  IMAD.WIDE R64, R129, 0x2, R188.reuse ;  /* 0x0000000281407825 */ /* 0x100fe200078e02bc */
[C---:B------:R-:W-:Y:S01]  /*1840*/  ISETP.GT.AND P0, PT, R170.reuse, 0x9, PT ;  /* 0x00000009aa00780c */ /* 0x040fe20003f04270 */
[----:B------:R1:W4:Y:S01]  /*1850*/  @P2 LDG.E.U16 R53, [R62.64] ;  /* 0x000000043e352981 */ /* 0x000322000c1e1500 */
[----:B------:R-:W-:Y:S01]  /*1860*/  ISETP.GT.AND P2, PT, R170, 0xb, PT ;  /* 0x0000000baa00780c */ /* 0x000fe20003f44270 */
[--C-:B------:R-:W-:Y:S02]  /*1870*/  IMAD.WIDE R66, R128, 0x2, R188.reuse ;  /* 0x0000000280427825 */ /* 0x100fe400078e02bc */
[----:B------:R0:W2:Y:S02]  /*1880*/  @P3 LDG.E.U16 R55, [R64.64] ;  /* 0x0000000440373981 */ /* 0x0000a4000c1e1500 */
[----:B------:R-:W-:Y:S01]  /*1890*/  IMAD.WIDE R60, R42, 0x2, R188 ;  /* 0x000000022a3c7825 */ /* 0x000fe200078e02bc */
[C---:B------:R-:W-:Y:S01]  /*18a0*/  ISETP.GT.AND P3, PT, R170.reuse, 0xc, PT ;  /* 0x0000000caa00780c */ /* 0x040fe20003f64270 */
[----:B------:R1:W2:Y:S01]  /*18b0*/  @P4 LDG.E.U16 R54, [R66.64] ;  /* 0x0000000442364981 */ /* 0x0002a2000c1e1500 */
[----:B------:R-:W-:-:S03]  /*18c0*/  ISETP.GT.AND P4, PT, R170, 0xd, PT ;  /* 0x0000000daa00780c */ /* 0x000fc60003f84270 */
[----:B------:R1:W2:Y:S01]  /*18d0*/  @P1 LDG.E.U16 R57, [R60.64] ;  /* 0x000000043c391981 */ /* 0x0002a2000c1e1500 */
[----:B------:R-:W-:Y:S01]  /*18e0*/  ISETP.GT.AND P1, PT, R170, 0xf, PT ;  /* 0x0000000faa00780c */ /* 0x000fe20003f24270 */
[----:B0-----:R-:W-:Y:S01]  /*18f0*/  IMAD.WIDE R58, R43, 0x2, R188 ;  /* 0x000000022b3a7825 */ /* 0x001fe200078e02bc */
[----:B------:R-:W-:Y:S02]  /*1900*/  PRMT R56, RZ, 0x7610, R56 ;  /* 0x00007610ff387816 */ /* 0x000fe40000000038 */
[----:B------:R-:W-:Y:S01]  /*1910*/  PRMT R68, RZ, 0x7610, R68 ;  /* 0x00007610ff447816 */ /* 0x000fe20000000044 */
[----:B-1----:R-:W-:Y:S01]  /*1920*/  IMAD.WIDE R62, R41, 0x2, R188 ;  /* 0x00000002293e7825 */ /* 0x002fe200078e02bc */
[----:B------:R-:W-:Y:S02]  /*1930*/  PRMT R69, RZ, 0x7610, R69 ;  /* 0x00007610ff457816 */ /* 0x000fe40000000045 */
[----:B------:R-:W-:Y:S01]  /*1940*/  PRMT R70, RZ, 0x7610, R70 ;  /* 0x00007610ff467816 */ /* 0x000fe20000000046 */
[----:B------:R0:W2:Y:S01]  /*1950*/  @P0 LDG.E.U16 R56, [R58.64] ;  /* 0x000000043a380981 */ /* 0x0000a2000c1e1500 */
[----:B------:R-:W-:Y:S01]  /*1960*/  PRMT R73, RZ, 0x7610, R73 ;  /* 0x00007610ff497816 */ /* 0x000fe20000000049 */
[--C-:B------:R-:W-:Y:S01]  /*1970*/  IMAD.WIDE R64, R40, 0x2, R188.reuse ;  /* 0x0000000228407825 */ /* 0x100fe200078e02bc */
[C---:B------:R-:W-:Y:S01]  /*1980*/  ISETP.GT.AND P0, PT, R170.reuse, 0xe, PT ;  /* 0x0000000eaa00780c */ /* 0x040fe20003f04270 */
[----:B------:R1:W2:Y:S01]  /*1990*/  @P2 LDG.E.U16 R68, [R62.64] ;  /* 0x000000043e442981 */ /* 0x0002a2000c1e1500 */
[----:B------:R-:W-:Y:S01]  /*19a0*/  ISETP.GT.AND P2, PT, R170, 0x10, PT ;  /* 0x00000010aa00780c */ /* 0x000fe20003f44270 */
[----:B------:R-:W-:-:S02]  /*19b0*/  IMAD.WIDE R66, R39, 0x2, R188 ;  /* 0x0000000227427825 */ /* 0x000fc400078e02bc */
        /* <DEDUP_REMOVED lines=25> */
[----:B------:R1:W3:Y:S01]  /*1b50*/  @P1 LDG.E.U16 R101, [R60.64] ;  /* 0x000000043c651981 */ /* 0x0002e2000c1e1500 */
[----:B------:R-:W-:Y:S01]  /*1b60*/  ISETP.GT.AND P1, PT, R170, 0x19, PT ;  /* 0x00000019aa00780c */ /* 0x000fe20003f24270 */
[----:B0-----:R-:W-:Y:S01]  /*1b70*/  IMAD.WIDE R58, R33, 0x2, R188 ;  /* 0x00000002213a7825 */ /* 0x001fe200078e02bc */
[----:B------:R-:W-:Y:S02]  /*1b80*/  PRMT R100, RZ, 0x7610, R100 ;  /* 0x00007610ff647816 */ /* 0x000fe40000000064 */
[----:B------:R-:W-:Y:S01]  /*1b90*/  PRMT R102, RZ, 0x7610, R102 ;  /* 0x00007610ff667816 */ /* 0x000fe20000000066 */
[----:B-1----:R-:W-:Y:S01]  /*1ba0*/  IMAD.WIDE R62, R31, 0x2, R188 ;  /* 0x000000021f3e7825 */ /* 0x002fe200078e02bc */
[----:B------:R-:W-:Y:S02]  /*1bb0*/  PRMT R103, RZ, 0x7610, R103 ;  /* 0x00007610ff677816 */ /* 0x000fe40000000067 */
[----:B------:R-:W-:Y:S01]  /*1bc0*/  PRMT R105, RZ, 0x7610, R105 ;  /* 0x00007610ff697816 */ /* 0x000fe20000000069 */
[----:B------:R0:W3:Y:S01]  /*1bd0*/  @P0 LDG.E.U16 R100, [R58.64] ;  /* 0x000000043a640981 */ /* 0x0000e2000c1e1500 */
[----:B------:R-:W-:Y:S01]  /*1be0*/  PRMT R106, RZ, 0x7610, R106 ;  /* 0x00007610ff6a7816 */ /* 0x000fe2000000006a */
[--C-:B------:R-:W-:Y:S01]  /*1bf0*/  IMAD.WIDE R64, R30, 0x2, R188.reuse ;  /* 0x000000021e407825 */ /* 0x100fe200078e02bc */
[C---:B------:R-:W-:Y:S01]  /*1c00*/  ISETP.GT.AND P0, PT, R170.reuse, 0x18, PT ;  /* 0x00000018aa00780c */ /* 0x040fe20003f04270 */
[----:B------:R1:W3:Y:S01]  /*1c10*/  @P2 LDG.E.U16 R102, [R62.64] ;  /* 0x000000043e662981 */ /* 0x0002e2000c1e1500 */
[----:B------:R-:W-:Y:S01]  /*1c20*/  ISETP.GT.AND P2, PT, R170, 0x1a, PT ;  /* 0x0000001aaa00780c */ /* 0x000fe20003f44270 */
[----:B------:R-:W-:-:S02]  /*1c30*/  IMAD.WIDE R66, R29, 0x2, R188 ;  /* 0x000000021d427825 */ /* 0x000fc400078e02bc */
[----:B------:R0:W3:Y:S02]  /*1c40*/  @P3 LDG.E.U16 R103, [R64.64] ;  /* 0x0000000440673981 */ /* 0x0000e4000c1e1500 */
[----:B------:R-:W-:Y:S01]  /*1c50*/  IMAD.WIDE R60, R27, 0x2, R188 ;  /* 0x000000021b3c7825 */ /* 0x000fe200078e02bc */
[C---:B------:R-:W-:Y:S01]  /*1c60*/  ISETP.GT.AND P3, PT, R170.reuse, 0x1b, PT ;  /* 0x0000001baa00780c */ /* 0x040fe20003f64270 */
[----:B------:R1:W3:Y:S01]  /*1c70*/  @P4 LDG.E.U16 R105, [R66.64] ;  /* 0x0000000442694981 */ /* 0x0002e2000c1e1500 */
        /* <DEDUP_REMOVED lines=13> */
[----:B------:R1:W4:Y:S01]  /*1d50*/  @P2 LDG.E.U16 R107, [R62.64] ;  /* 0x000000043e6b2981 */ /* 0x000322000c1e1500 */
[----:B------:R-:W-:Y:S01]  /*1d60*/  ISETP.GT.AND P2, PT, R170, 0x1f, PT ;  /* 0x0000001faa00780c */ /* 0x000fe20003f44270 */
[----:B------:R-:W-:-:S02]  /*1d70*/  IMAD.WIDE R66, R24, 0x2, R188 ;  /* 0x0000000218427825 */ /* 0x000fc400078e02bc */
[----:B------:R0:W4:Y:S02]  /*1d80*/  @P3 LDG.E.U16 R108, [R64.64] ;  /* 0x00000004406c3981 */ /* 0x000124000c1e1500 */
[----:B------:R-:W-:Y:S01]  /*1d90*/  IMAD.WIDE R60, R22, 0x2, R188 ;  /* 0x00000002163c7825 */ /* 0x000fe200078e02bc */
[C---:B------:R-:W-:Y:S01]  /*1da0*/  ISETP.GT.AND P3, PT, R170.reuse, 0x20, PT ;  /* 0x00000020aa00780c */ /* 0x040fe20003f64270 */
[----:B------:R1:W4:Y:S01]  /*1db0*/  @P4 LDG.E.U16 R109, [R66.64] ;  /* 0x00000004426d4981 */ /* 0x000322000c1e1500 */
[----:B------:R-:W-:-:S03]  /*1dc0*/  ISETP.GT.AND P4, PT, R170, 0x21, PT ;  /* 0x00000021aa00780c */ /* 0x000fc60003f84270 */
[----:B------:R1:W4:Y:S01]  /*1dd0*/  @P1 LDG.E.U16 R111, [R60.64] ;  /* 0x000000043c6f1981 */ /* 0x000322000c1e1500 */
[----:B------:R-:W-:Y:S01]  /*1de0*/  ISETP.GT.AND P1, PT, R170, 0x23, PT ;  /* 0x00000023aa00780c */ /* 0x000fe20003f24270 */
[----:B0-----:R-:W-:Y:S01]  /*1df0*/  IMAD.WIDE R58, R23, 0x2, R188 ;  /* 0x00000002173a7825 */ /* 0x001fe200078e02bc */
[----:B------:R-:W-:Y:S02]  /*1e00*/  PRMT R110, RZ, 0x7610, R110 ;  /* 0x00007610ff6e7816 */ /* 0x000fe4000000006e */
[----:B------:R-:W-:Y:S01]  /*1e10*/  PRMT R113, RZ, 0x7610, R113 ;  /* 0x00007610ff717816 */ /* 0x000fe20000000071 */
[----:B-1----:R-:W-:Y:S01]  /*1e20*/  IMAD.WIDE R62, R21, 0x2, R188 ;  /* 0x00000002153e7825 */ /* 0x002fe200078e02bc */
[----:B------:R-:W-:Y:S02]  /*1e30*/  PRMT R112, RZ, 0x7610, R112 ;  /* 0x00007610ff707816 */ /* 0x000fe40000000070 */
[----:B------:R-:W-:Y:S01]  /*1e40*/  PRMT R114, RZ, 0x7610, R114 ;  /* 0x00007610ff727816 */ /* 0x000fe20000000072 */
[----:B------:R0:W4:Y:S01]  /*1e50*/  @P0 LDG.E.U16 R110, [R58.64] ;  /* 0x000000043a6e0981 */ /* 0x000122000c1e1500 */
        /* <DEDUP_REMOVED lines=9> */
[----:B------:R1:W5:Y:S01]  /*1ef0*/  @P4 LDG.E.U16 R114, [R66.64] ;  /* 0x0000000442724981 */ /* 0x000362000c1e1500 */
[----:B------:R-:W-:-:S03]  /*1f00*/  ISETP.GT.AND P4, PT, R170, 0x26, PT ;  /* 0x00000026aa00780c */ /* 0x000fc60003f84270 */
[----:B------:R1:W5:Y:S01]  /*1f10*/  @P1 LDG.E.U16 R116, [R60.64] ;  /* 0x000000043c741981 */ /* 0x000362000c1e1500 */
[----:B------:R-:W-:Y:S01]  /*1f20*/  ISETP.GT.AND P1, PT, R170, 0x28, PT ;  /* 0x00000028aa00780c */ /* 0x000fe20003f24270 */
[----:B0-----:R-:W-:Y:S01]  /*1f30*/  IMAD.WIDE R58, R18, 0x2, R188 ;  /* 0x00000002123a7825 */ /* 0x001fe200078e02bc */
[----:B------:R-:W-:Y:S02]  /*1f40*/  PRMT R115, RZ, 0x7610, R115 ;  /* 0x00007610ff737816 */ /* 0x000fe40000000073 */
[----:B------:R-:W-:Y:S01]  /*1f50*/  PRMT R117, RZ, 0x7610, R117 ;  /* 0x00007610ff757816 */ /* 0x000fe20000000075 */
[----:B-1----:R-:W-:Y:S01]  /*1f60*/  IMAD.WIDE R62, R16, 0x2, R188 ;  /* 0x00000002103e7825 */ /* 0x002fe200078e02bc */
[----:B------:R-:W-:Y:S02]  /*1f70*/  PRMT R118, RZ, 0x7610, R118 ;  /* 0x00007610ff767816 */ /* 0x000fe40000000076 */
[----:B------:R-:W-:Y:S01]  /*1f80*/  PRMT R119, RZ, 0x7610, R119 ;  /* 0x00007610ff777816 */ /* 0x000fe20000000077 */
[----:B------:R0:W5:Y:S01]  /*1f90*/  @P0 LDG.E.U16 R115, [R58.64] ;  /* 0x000000043a730981 */ /* 0x000162000c1e1500 */
[----:B------:R-:W-:Y:S01]  /*1fa0*/  PRMT R120, RZ, 0x7610, R120 ;  /* 0x00007610ff787816 */ /* 0x000fe20000000078 */
[--C-:B------:R-:W-:Y:S01]  /*1fb0*/  IMAD.WIDE R64, R15, 0x2, R188.reuse ;  /* 0x000000020f407825 */ /* 0x100fe200078e02bc */
[C---:B------:R-:W-:Y:S01]  /*1fc0*/  ISETP.GT.AND P0, PT, R170.reuse, 0x27, PT ;  /* 0x00000027aa00780c */ /* 0x040fe20003f04270 */
[----:B------:R1:W5:Y:S01]  /*1fd0*/  @P2 LDG.E.U16 R117, [R62.64] ;  /* 0x000000043e752981 */ /* 0x000362000c1e1500 */
[----:B------:R-:W-:Y:S01]  /*1fe0*/  ISETP.GT.AND P2, PT, R170, 0x29, PT ;  /* 0x00000029aa00780c */ /* 0x000fe20003f44270 */
[----:B------:R-:W-:-:S02]  /*1ff0*/  IMAD.WIDE R66, R14, 0x2, R188 ;  /* 0x000000020e427825 */ /* 0x000fc400078e02bc */
[----:B------:R0:W5:Y:S02]  /*2000*/  @P3 LDG.E.U16 R118, [R64.64] ;  /* 0x0000000440763981 */ /* 0x000164000c1e1500 */
        /* <DEDUP_REMOVED lines=34> */
[----:B------:R-:W-:-:S02]  /*2230*/  IMAD.WIDE R64, R148, 0x2, R188 ;  /* 0x0000000294407825 */ /* 0x000fc400078e02bc */
[----:B------:R1:W5:Y:S01]  /*2240*/  @P2 LDG.E.U16 R171, [R62.64] ;  /* 0x000000043eab2981 */ /* 0x000362000c1e1500 */
[----:B------:R-:W-:Y:S01]  /*2250*/  ISETP.GT.AND P2, PT, R170, 0x32, PT ;  /* 0x00000032aa00780c */ /* 0x000fe20003f44270 */
[--C-:B------:R-:W-:Y:S02]  /*2260*/  IMAD.WIDE R66, R149, 0x2, R188.reuse ;  /* 0x0000000295427825 */ /* 0x100fe400078e02bc */
[----:B------:R1:W5:Y:S02]  /*2270*/  @P3 LDG.E.U16 R191, [R64.64] ;  /* 0x0000000440bf3981 */ /* 0x000364000c1e1500 */
[----:B0-----:R-:W-:Y:S01]  /*2280*/  IMAD.WIDE R58, R150, 0x2, R188 ;  /* 0x00000002963a7825 */ /* 0x001fe200078e02bc */
[C---:B------:R-:W-:Y:S01]  /*2290*/  ISETP.GT.AND P3, PT, R170.reuse, 0x33, PT ;  /* 0x00000033aa00780c */ /* 0x040fe20003f64270 */
[----:B------:R0:W5:Y:S01]  /*22a0*/  @P4 LDG.E.U16 R194, [R66.64] ;  /* 0x0000000442c24981 */ /* 0x000162000c1e1500 */
[----:B------:R-:W-:-:S03]  /*22b0*/  ISETP.GT.AND P4, PT, R170, 0x38, PT ;  /* 0x00000038aa00780c */ /* 0x000fc60003f84270 */
[----:B------:R0:W5:Y:S01]  /*22c0*/  @P1 LDG.E.U16 R198, [R58.64] ;  /* 0x000000043ac61981 */ /* 0x000162000c1e1500 */
[----:B------:R-:W-:Y:S01]  /*22d0*/  ISETP.GT.AND P1, PT, R170, 0x34, PT ;  /* 0x00000034aa00780c */ /* 0x000fe20003f24270 */
[----:B------:R-:W-:Y:S01]  /*22e0*/  IMAD.WIDE R60, R151, 0x2, R188 ;  /* 0x00000002973c7825 */ /* 0x000fe200078e02bc */
[----:B------:R-:W-:Y:S02]  /*22f0*/  PRMT R193, RZ, 0x7610, R193 ;  /* 0x00007610ffc17816 */ /* 0x000fe400000000c1 */
[----:B------:R-:W-:Y:S01]  /*2300*/  PRMT R196, RZ, 0x7610, R196 ;  /* 0x00007610ffc47816 */ /* 0x000fe200000000c4 */
[----:B-1----:R-:W-:Y:S01]  /*2310*/  IMAD.WIDE R62, R152, 0x2, R188 ;  /* 0x00000002983e7825 */ /* 0x002fe200078e02bc */
[----:B------:R-:W-:Y:S02]  /*2320*/  PRMT R200, RZ, 0x7610, R200 ;  /* 0x00007610ffc87816 */ /* 0x000fe400000000c8 */
[----:B------:R1:W5:Y:S01]  /*2330*/  @P2 LDG.E.U16 R193, [R60.64] ;  /* 0x000000043cc12981 */ /* 0x000362000c1e1500 */
[----:B------:R-:W-:Y:S01]  /*2340*/  PRMT R197, RZ, 0x7610, R197 ;  /* 0x00007610ffc57816 */ /* 0x000fe200000000c5 */
[--C-:B------:R-:W-:Y:S01]  /*2350*/  IMAD.WIDE R64, R157, 0x2, R188.reuse ;  /* 0x000000029d407825 */ /* 0x100fe200078e02bc */
[C---:B------:R-:W-:Y:S01]  /*2360*/  ISETP.GT.AND P0, PT, R170.reuse, RZ, PT ;  /* 0x000000ffaa00720c */ /* 0x040fe20003f04270 */
[----:B------:R1:W5:Y:S01]  /*2370*/  @P3 LDG.E.U16 R196, [R62.64] ;  /* 0x000000043ec43981 */ /* 0x000362000c1e1500 */
[C---:B------:R-:W-:Y:S01]  /*2380*/  ISETP.GT.AND P2, PT, R170.reuse, 0x35, PT ;  /* 0x00000035aa00780c */ /* 0x040fe20003f44270 */
[----:B0-----:R-:W-:Y:S01]  /*2390*/  IMAD.WIDE R58, R153, 0x2, R188 ;  /* 0x00000002993a7825 */ /* 0x001fe200078e02bc */
[C---:B------:R-:W-:Y:S01]  /*23a0*/  ISETP.GT.AND P3, PT, R170.reuse, 0x36, PT ;  /* 0x00000036aa00780c */ /* 0x040fe20003f64270 */
[----:B------:R0:W5:Y:S01]  /*23b0*/  @P4 LDG.E.U16 R200, [R64.64] ;  /* 0x0000000440c84981 */ /* 0x000162000c1e1500 */
[----:B------:R-:W-:-:S03]  /*23c0*/  ISETP.GT.AND P4, PT, R170, 0x39, PT ;  /* 0x00000039aa00780c */ /* 0x000fc60003f84270 */
[----:B------:R0:W5:Y:S01]  /*23d0*/  @P1 LDG.E.U16 R197, [R58.64] ;  /* 0x000000043ac51981 */ /* 0x000162000c1e1500 */
[----:B------:R-:W-:Y:S01]  /*23e0*/  ISETP.GT.AND P1, PT, R170, 0x3b, PT ;  /* 0x0000003baa00780c */ /* 0x000fe20003f24270 */
[----:B-1----:R-:W-:Y:S01]  /*23f0*/  IMAD.WIDE R60, R154, 0x2, R188 ;  /* 0x000000029a3c7825 */ /* 0x002fe200078e02bc */
[----:B------:R-:W-:Y:S02]  /*2400*/  PRMT R202, RZ, 0x7610, R202 ;  /* 0x00007610ffca7816 */ /* 0x000fe400000000ca */
[----:B------:R-:W-:Y:S01]  /*2410*/  PRMT R204, RZ, 0x7610, R204 ;  /* 0x00007610ffcc7816 */ /* 0x000fe200000000cc */
[----:B------:R-:W-:Y:S01]  /*2420*/  IMAD.WIDE R62, R155, 0x2, R188 ;  /* 0x000000029b3e7825 */ /* 0x000fe200078e02bc */
[----:B------:R-:W-:Y:S02]  /*2430*/  PRMT R195, RZ, 0x7610, R195 ;  /* 0x00007610ffc37816 */ /* 0x000fe400000000c3 */
[----:B------:R-:W5:Y:S01]  /*2440*/  @P0 LDG.E.U16 R202, [R188.64] ;  /* 0x00000004bcca0981 */ /* 0x000f62000c1e1500 */
[----:B------:R-:W-:Y:S01]  /*2450*/  PRMT R206, RZ, 0x7610, R206 ;  /* 0x00007610ffce7816 */ /* 0x000fe200000000ce */
[----:B0-----:R-:W-:Y:S01]  /*2460*/  IMAD.WIDE R64, R158, 0x2, R188 ;  /* 0x000000029e407825 */ /* 0x001fe200078e02bc */
[----:B------:R-:W-:Y:S01]  /*2470*/  PRMT R208, RZ, 0x7610, R208 ;  /* 0x00007610ffd07816 */ /* 0x000fe200000000d0 */
[----:B------:R0:W5:Y:S01]  /*2480*/  @P2 LDG.E.U16 R204, [R60.64] ;  /* 0x000000043ccc2981 */ /* 0x000162000c1e1500 */
[----:B------:R-:W-:-:S02]  /*2490*/  ISETP.GT.AND P5, PT, R170, 0x3a, PT ;  /* 0x0000003aaa00780c */ /* 0x000fc40003fa4270 */
[----:B------:R-:W-:Y:S01]  /*24a0*/  ISETP.GT.AND P0, PT, R170, 0x37, PT ;  /* 0x00000037aa00780c */ /* 0x000fe20003f04270 */
[----:B------:R1:W5:Y:S01]  /*24b0*/  @P3 LDG.E.U16 R195, [R62.64] ;  /* 0x000000043ec33981 */ /* 0x000362000c1e1500 */
[----:B------:R-:W-:-:S03]  /*24c0*/  PRMT R199, RZ, 0x7610, R199 ;  /* 0x00007610ffc77816 */ /* 0x000fc600000000c7 */
[----:B------:R1:W5:Y:S01]  /*24d0*/  @P4 LDG.E.U16 R206, [R64.64] ;  /* 0x0000000440ce4981 */ /* 0x000362000c1e1500 */
[--C-:B0-----:R-:W-:Y:S01]  /*24e0*/  IMAD.WIDE R60, R160, 0x2, R188.reuse ;  /* 0x00000002a03c7825 */ /* 0x101fe200078e02bc */
[C---:B------:R-:W-:Y:S02]  /*24f0*/  ISETP.GT.AND P2, PT, R170.reuse, 0x3c, PT ;  /* 0x0000003caa00780c */ /* 0x040fe40003f44270 */
[C---:B------:R-:W-:Y:S02]  /*2500*/  ISETP.GT.AND P3, PT, R170.reuse, 0x3d, PT ;  /* 0x0000003daa00780c */ /* 0x040fe40003f64270 */
[----:B------:R0:W5:Y:S01]  /*2510*/  @P1 LDG.E.U16 R208, [R60.64] ;  /* 0x000000043cd01981 */ /* 0x000162000c1e1500 */
[C---:B------:R-:W-:Y:S02]  /*2520*/  ISETP.GT.AND P4, PT, R170.reuse, 0x3e, PT ;  /* 0x0000003eaa00780c */ /* 0x040fe40003f84270 */
[----:B------:R-:W-:Y:S01]  /*2530*/  ISETP.GT.AND P1, PT, R170, 0x3f, PT ;  /* 0x0000003faa00780c */ /* 0x000fe20003f24270 */
[----:B------:R-:W-:Y:S01]  /*2540*/  IMAD.WIDE R66, R159, 0x2, R188 ;  /* 0x000000029f427825 */ /* 0x000fe200078e02bc */
[----:B------:R-:W-:-:S03]  /*2550*/  PRMT R201, RZ, 0x7610, R201 ;  /* 0x00007610ffc97816 */ /* 0x000fc600000000c9 */
[----:B------:R-:W-:Y:S01]  /*2560*/  IMAD.WIDE R58, R156, 0x2, R188 ;  /* 0x000000029c3a7825 */ /* 0x000fe200078e02bc */
[----:B------:R0:W5:Y:S01]  /*2570*/  @P5 LDG.E.U16 R199, [R66.64] ;  /* 0x0000000442c75981 */ /* 0x000162000c1e1500 */
[----:B------:R-:W-:Y:S02]  /*2580*/  PRMT R203, RZ, 0x7610, R203 ;  /* 0x00007610ffcb7816 */ /* 0x000fe400000000cb */
[----:B------:R-:W-:Y:S01]  /*2590*/  PRMT R210, RZ, 0x7610, R210 ;  /* 0x00007610ffd27816 */ /* 0x000fe200000000d2 */
[----:B------:R0:W5:Y:S01]  /*25a0*/  @P0 LDG.E.U16 R201, [R58.64] ;  /* 0x000000043ac90981 */ /* 0x000162000c1e1500 */
[----:B------:R-:W-:Y:S01]  /*25b0*/  PRMT R205, RZ, 0x7610, R205 ;  /* 0x00007610ffcd7816 */ /* 0x000fe200000000cd */
[----:B-1----:R-:W-:Y:S01]  /*25c0*/  IMAD.WIDE R62, R161, 0x2, R188 ;  /* 0x00000002a13e7825 */ /* 0x002fe200078e02bc */
[----:B------:R-:W-:-:S03]  /*25d0*/  PRMT R207, RZ, 0x7610, R207 ;  /* 0x00007610ffcf7816 */ /* 0x000fc600000000cf */
[--C-:B------:R-:W-:Y:S01]  /*25e0*/  IMAD.WIDE R64, R162, 0x2, R188.reuse ;  /* 0x00000002a2407825 */ /* 0x100fe200078e02bc */
[----:B------:R1:W5:Y:S03]  /*25f0*/  @P2 LDG.E.U16 R203, [R62.64] ;  /* 0x000000043ecb2981 */ /* 0x000366000c1e1500 */
[--C-:B0-----:R-:W-:Y:S01]  /*2600*/  IMAD.WIDE R66, R163, 0x2, R188.reuse ;  /* 0x00000002a3427825 */ /* 0x101fe200078e02bc */
[----:B------:R0:W5:Y:S03]  /*2610*/  @P3 LDG.E.U16 R210, [R64.64] ;  /* 0x0000000440d23981 */ /* 0x000166000c1e1500 */
[----:B------:R-:W-:Y:S01]  /*2620*/  IMAD.WIDE R58, R164, 0x2, R188 ;  /* 0x00000002a43a7825 */ /* 0x000fe200078e02bc */
[----:B------:R0:W5:Y:S04]  /*2630*/  @P4 LDG.E.U16 R205, [R66.64] ;  /* 0x0000000442cd4981 */ /* 0x000168000c1e1500 */
[----:B------:R0:W5:Y:S04]  /*2640*/  @P1 LDG.E.U16 R207, [R58.64] ;  /* 0x000000043acf1981 */ /* 0x000168000c1e1500 */
[----:B------:R-:W-:Y:S01]  /*2650*/  BAR.SYNC.DEFER_BLOCKING 0x0 ;  /* 0x0000000000007b1d */ /* 0x000fe20000010000 */
[----:B------:R-:W-:Y:S01]  /*2660*/  ISETP.GE.AND P0, PT, R167, R170, PT ;  /* 0x000000aaa700720c */ /* 0x000fe20003f06270 */
[----:B------:R-:W-:Y:S01]  /*2670*/  IMAD.WIDE R60, R166, 0x2, R172 ;  /* 0x00000002a63c7825 */ /* 0x000fe200078e02ac */
[----:B------:R-:W-:-:S02]  /*2680*/  PRMT R212, RZ, 0x7610, R212 ;  /* 0x00007610ffd47816 */ /* 0x000fc400000000d4 */
[----:B------:R-:W-:Y:S01]  /*2690*/  PRMT R216, RZ, 0x7610, R216 ;  /* 0x00007610ffd87816 */ /* 0x000fe200000000d8 */
[----:B-1----:R-:W-:Y:S01]  /*26a0*/  IMAD.WIDE R62, R166, 0x2, R176 ;  /* 0x00000002a63e7825 */ /* 0x002fe200078e02b0 */
[----:B------:R-:W-:-:S03]  /*26b0*/  PRMT R220, RZ, 0x7610, R220 ;  /* 0x00007610ffdc7816 */ /* 0x000fc600000000dc */
[C---:B0-----:R-:W-:Y:S01]  /*26c0*/  IMAD.WIDE R64, R166.reuse, 0x2, R180 ;  /* 0x00000002a6407825 */ /* 0x041fe200078e02b4 */
[----:B------:R-:W-:Y:S02]  /*26d0*/  PRMT R224, RZ, 0x7610, R224 ;  /* 0x00007610ffe07816 */ /* 0x000fe400000000e0 */
[----:B------:R-:W-:Y:S01]  /*26e0*/  PRMT R214, RZ, 0x7610, R214 ;  /* 0x00007610ffd67816 */ /* 0x000fe200000000d6 */
[C---:B------:R-:W-:Y:S01]  /*26f0*/  IMAD.WIDE R58, R166.reuse, 0x2, R184 ;  /* 0x00000002a63a7825 */ /* 0x040fe200078e02b8 */
[----:B------:R-:W-:Y:S02]  /*2700*/  PRMT R218, RZ, 0x7610, R218 ;  /* 0x00007610ffda7816 */ /* 0x000fe400000000da */
[----:B------:R-:W-:Y:S01]  /*2710*/  PRMT R222, RZ, 0x7610, R222 ;  /* 0x00007610ffde7816 */ /* 0x000fe200000000de */
[C---:B------:R-:W-:Y:S01]  /*2720*/  IMAD.WIDE R66, R166.reuse, 0x2, R186 ;  /* 0x00000002a6427825 */ /* 0x040fe200078e02ba */
[----:B------:R-:W-:Y:S01]  /*2730*/  PRMT R226, RZ, 0x7610, R226 ;  /* 0x00007610ffe27816 */ /* 0x000fe200000000e2 */
[----:B------:R0:W5:Y:S04]  /*2740*/  @!P0 LDG.E.U16 R212, [R60.64] ;  /* 0x000000043cd48981 */ /* 0x000168000c1e1500 */
[----:B------:R1:W5:Y:S04]  /*2750*/  @!P0 LDG.E.U16 R216, [R62.64] ;  /* 0x000000043ed88981 */ /* 0x000368000c1e1500 */
[----:B------:R1:W5:Y:S01]  /*2760*/  @!P0 LDG.E.U16 R220, [R64.64] ;  /* 0x0000000440dc8981 */ /* 0x000362000c1e1500 */
[----:B0-----:R-:W-:-:S03]  /*2770*/  IMAD.WIDE R60, R166, 0x2, R174 ;  /* 0x00000002a63c7825 */ /* 0x001fc600078e02ae */
[----:B------:R-:W5:Y:S01]  /*2780*/  @!P0 LDG.E.U16 R224, [R58.64] ;  /* 0x000000043ae08981 */ /* 0x000f62000c1e1500 */
[----:B-1----:R-:W-:-:S03]  /*2790*/  IMAD.WIDE R62, R166, 0x2, R178 ;  /* 0x00000002a63e7825 */ /* 0x002fc600078e02b2 */
[----:B------:R-:W5:Y:S01]  /*27a0*/  @!P0 LDG.E.U16 R214, [R60.64] ;  /* 0x000000043cd68981 */ /* 0x000f62000c1e1500 */
[----:B------:R-:W-:-:S03]  /*27b0*/  IMAD.WIDE R64, R166, 0x2, R182 ;  /* 0x00000002a6407825 */ /* 0x000fc600078e02b6 */
[----:B------:R-:W5:Y:S04]  /*27c0*/  @!P0 LDG.E.U16 R218, [R62.64] ;  /* 0x000000043eda8981 */ /* 0x000f68000c1e1500 */
[----:B------:R-:W5:Y:S04]  /*27d0*/  @!P0 LDG.E.U16 R222, [R64.64] ;  /* 0x0000000440de8981 */ /* 0x000f68000c1e1500 */
[----:B------:R-:W5:Y:S04]  /*27e0*/  @!P0 LDG.E.U16 R226, [R66.64] ;  /* 0x0000000442e28981 */ /* 0x000f68000c1e1500 */
[----:B--2---:R-:W-:Y:S04]  /*27f0*/  STS.U16 [R3+0x1000], R54 ;  /* 0x0010003603007388 */ /* 0x004fe80000000400 */
[----:B------:R-:W-:Y:S04]  /*2800*/  STS.U16 [R3+0x2000], R72 ;  /* 0x0020004803007388 */ /* 0x000fe80000000400 */
[----:B---3--:R-:W-:Y:S04]  /*2810*/  STS.U16 [R3+0x3000], R104 ;  /* 0x0030006803007388 */ /* 0x008fe80000000400 */
[----:B----4-:R-:W-:Y:S04]  /*2820*/  STS.U16 [R3+0x4000], R112 ;  /* 0x0040007003007388 */ /* 0x010fe80000000400 */
[----:B-----5:R-:W-:Y:S04]  /*2830*/  STS.U16 [R3+0x5000], R120 ;  /* 0x0050007803007388 */ /* 0x020fe80000000400 */
[----:B------:R-:W-:Y:S04]  /*2840*/  STS.U16 [R3+0x6000], R194 ;  /* 0x006000c203007388 */ /* 0x000fe80000000400 */
[----:B------:R-:W-:Y:S04]  /*2850*/  STS.U16 [R3+0x7000], R200 ;  /* 0x007000c803007388 */ /* 0x000fe80000000400 */
[----:B------:R-:W-:Y:S04]  /*2860*/  STS.U16 [R3], R202 ;  /* 0x000000ca03007388 */ /* 0x000fe80000000400 */
[----:B------:R-:W-:Y:S04]  /*2870*/  STS.U16 [R135+0x200], R48 ;  /* 0x0002003087007388 */ /* 0x000fe80000000400 */
        /* <DEDUP_REMOVED lines=63> */
[----:B------:R-:W-:Y:S06]  /*2c70*/  BAR.SYNC.DEFER_BLOCKING 0x0 ;  /* 0x0000000000007b1d */ /* 0x000fec0000010000 */
[----:B------:R-:W-:Y:S04]  /*2c80*/  LDSM.16.MT88.4 R100, [R4] ;  /* 0x000000000464783b */ /* 0x000fe80000004200 */
[----:B------:R-:W0:Y:S04]  /*2c90*/  LDSM.16.M88.4 R48, [R5+0x8000] ;  /* 0x008000000530783b */ /* 0x000e280000000200 */
[----:B------:R-:W1:Y:S04]  /*2ca0*/  LDSM.16.M88.4 R52, [R5+0x8400] ;  /* 0x008400000534783b */ /* 0x000e680000000200 */
[----:B------:R-:W2:Y:S04]  /*2cb0*/  LDSM.16.M88.4 R56, [R5+0x8800] ;  /* 0x008800000538783b */ /* 0x000ea80000000200 */
[----:B------:R-:W3:Y:S04]  /*2cc0*/  LDSM.16.M88.4 R60, [R5+0x8c00] ;  /* 0x008c0000053c783b */ /* 0x000ee80000000200 */
[----:B------:R-:W4:Y:S04]  /*2cd0*/  LDSM.16.MT88.4 R64, [R4+0x100] ;  /* 0x000100000440783b */ /* 0x000f280000004200 */
[----:B------:R-:W5:Y:S04]  /*2ce0*/  LDSM.16.MT88.4 R68, [R4+0x2000] ;  /* 0x002000000444783b */ /* 0x000f680000004200 */
[----:B------:R-:W3:Y:S04]  /*2cf0*/  LDSM.16.MT88.4 R72, [R4+0x2100] ;  /* 0x002100000448783b */ /* 0x000ee80000004200 */
[----:B------:R-:W-:Y:S04]  /*2d00*/  LDSM.16.M88.4 R104, [R144+0x8000] ;  /* 0x008000009068783b */ /* 0x000fe80000000200 */
[----:B------:R-:W-:Y:S04]  /*2d10*/  LDSM.16.M88.4 R108, [R144+0x8400] ;  /* 0x00840000906c783b */ /* 0x000fe80000000200 */
[----:B------:R-:W-:Y:S01]  /*2d20*/  LDSM.16.M88.4 R112, [R144+0x8800] ;  /* 0x008800009070783b */ /* 0x000fe20000000200 */
[C---:B0-----:R-:W-:Y:S03]  /*2d30*/  HMMA.16816.F32 R76, R100.reuse, R48, R76 ;  /* 0x00000030644c723c */ /* 0x041fe6000000184c */
[----:B------:R-:W-:Y:S04]  /*2d40*/  LDSM.16.M88.4 R116, [R144+0x8c00] ;  /* 0x008c00009074783b */ /* 0x000fe80000000200 */
[----:B------:R-:W-:Y:S01]  /*2d50*/  LDSM.16.MT88.4 R120, [R4+0x4100] ;  /* 0x004100000478783b */ /* 0x000fe20000004200 */
[C---:B-1----:R-:W-:Y:S08]  /*2d60*/  HMMA.16816.F32 R80, R100.reuse, R52, R80 ;  /* 0x000000346450723c */ /* 0x042ff00000001850 */
[C---:B--2---:R-:W-:Y:S08]  /*2d70*/  HMMA.16816.F32 R84, R100.reuse, R56, R84 ;  /* 0x000000386454723c */ /* 0x044ff00000001854 */
[----:B---3--:R-:W-:Y:S01]  /*2d80*/  HMMA.16816.F32 R88, R100, R60, R88 ;  /* 0x0000003c6458723c */ /* 0x008fe20000001858 */
[----:B------:R-:W0:Y:S07]  /*2d90*/  LDSM.16.MT88.4 R100, [R4+0x4000] ;  /* 0x004000000464783b */ /* 0x000e2e0000004200 */
[C---:B----4-:R-:W-:Y:S08]  /*2da0*/  HMMA.16816.F32 R92, R64.reuse, R48, R92 ;  /* 0x00000030405c723c */ /* 0x050ff0000000185c */
[C---:B------:R-:W-:Y:S08]  /*2db0*/  HMMA.16816.F32 R96, R64.reuse, R52, R96 ;  /* 0x000000344060723c */ /* 0x040ff00000001860 */
[C---:B------:R-:W-:Y:S08]  /*2dc0*/  HMMA.16816.F32 R124, R64.reuse, R56, R124 ;  /* 0x00000038407c723c */ /* 0x040ff0000000187c */
[----:B------:R-:W-:Y:S08]  /*2dd0*/  HMMA.16816.F32 R44, R64, R60, R44 ;  /* 0x0000003c402c723c */ /* 0x000ff0000000182c */
[C---:B-----5:R-:W-:Y:S08]  /*2de0*/  HMMA.16816.F32 R76, R68.reuse, R50, R76 ;  /* 0x00000032444c723c */ /* 0x060ff0000000184c */
[C---:B------:R-:W-:Y:S08]  /*2df0*/  HMMA.16816.F32 R80, R68.reuse, R54, R80 ;  /* 0x000000364450723c */ /* 0x040ff00000001850 */
[C---:B------:R-:W-:Y:S08]  /*2e00*/  HMMA.16816.F32 R84, R68.reuse, R58, R84 ;  /* 0x0000003a4454723c */ /* 0x040ff00000001854 */
[----:B------:R-:W-:Y:S08]  /*2e10*/  HMMA.16816.F32 R88, R68, R62, R88 ;  /* 0x0000003e4458723c */ /* 0x000ff00000001858 */
[C---:B------:R-:W-:Y:S01]  /*2e20*/  HMMA.16816.F32 R92, R72.reuse, R50, R92 ;  /* 0x00000032485c723c */ /* 0x040fe2000000185c */
[----:B------:R-:W-:Y:S07]  /*2e30*/  LDSM.16.MT88.4 R48, [R4+0x6100] ;  /* 0x006100000430783b */ /* 0x000fee0000004200 */
[C---:B------:R-:W-:Y:S01]  /*2e40*/  HMMA.16816.F32 R96, R72.reuse, R54, R96 ;  /* 0x000000364860723c */ /* 0x040fe20000001860 */
[----:B------:R-:W1:Y:S07]  /*2e50*/  LDSM.16.MT88.4 R52, [R4+0x6000] ;  /* 0x006000000434783b */ /* 0x000e6e0000004200 */
[C---:B------:R-:W-:Y:S08]  /*2e60*/  HMMA.16816.F32 R124, R72.reuse, R58, R124 ;  /* 0x0000003a487c723c */ /* 0x040ff0000000187c */
[----:B------:R-:W-:Y:S08]  /*2e70*/  HMMA.16816.F32 R44, R72, R62, R44 ;  /* 0x0000003e482c723c */ /* 0x000ff0000000182c */
[C---:B0-----:R-:W-:Y:S08]  /*2e80*/  HMMA.16816.F32 R76, R100.reuse, R104, R76 ;  /* 0x00000068644c723c */ /* 0x041ff0000000184c */
[C---:B------:R-:W-:Y:S08]  /*2e90*/  HMMA.16816.F32 R80, R100.reuse, R108, R80 ;  /* 0x0000006c6450723c */ /* 0x040ff00000001850 */
[C---:B------:R-:W-:Y:S08]  /*2ea0*/  HMMA.16816.F32 R84, R100.reuse, R112, R84 ;  /* 0x000000706454723c */ /* 0x040ff00000001854 */
[----:B------:R-:W-:Y:S08]  /*2eb0*/  HMMA.16816.F32 R88, R100, R116, R88 ;  /* 0x000000746458723c */ /* 0x000ff00000001858 */
[C---:B------:R-:W-:Y:S08]  /*2ec0*/  HMMA.16816.F32 R92, R120.reuse, R104, R92 ;  /* 0x00000068785c723c */ /* 0x040ff0000000185c */
[C---:B------:R-:W-:Y:S08]  /*2ed0*/  HMMA.16816.F32 R96, R120.reuse, R108, R96 ;  /* 0x0000006c7860723c */ /* 0x040ff00000001860 */
[C---:B------:R-:W-:Y:S08]  /*2ee0*/  HMMA.16816.F32 R124, R120.reuse, R112, R124 ;  /* 0x00000070787c723c */ /* 0x040ff0000000187c */
[----:B------:R-:W-:Y:S01]  /*2ef0*/  HMMA.16816.F32 R44, R120, R116, R44 ;  /* 0x00000074782c723c */ /* 0x000fe2000000182c */
[----:B------:R-:W-:-:S04]  /*2f00*/  IADD3 R165, R165, -0x1, RZ ;  /* 0xffffffffa5a57810 */ /* 0x000fc80007ffe0ff */
[----:B------:R-:W-:-:S03]  /*2f10*/  ISETP.NE.U32.AND P0, PT, R165, RZ, PT ;  /* 0x000000ffa500720c */ /* 0x000fc60003f05070 */
[----:B-1----:R-:W-:Y:S01]  /*2f20*/  HMMA.16816.F32 R76, R52, R106, R76 ;  /* 0x0000006a344c723c */ /* 0x002fe2000000184c */
[----:B------:R-:W-:Y:S01]  /*2f30*/  IMAD.WIDE R186, R2, 0x2, R186 ;  /* 0x0000000202ba7825 */ /* 0x000fe200078e02ba */
[----:B------:R-:W-:-:S03]  /*2f40*/  IADD3 R170, R170, -0x40, RZ ;  /* 0xffffffc0aaaa7810 */ /* 0x000fc60007ffe0ff */
[----:B------:R-:W-:-:S03]  /*2f50*/  IMAD.WIDE R184, R2, 0x2, R184 ;  /* 0x0000000202b87825 */ /* 0x000fc600078e02b8 */
[----:B------:R-:W-:Y:S01]  /*2f60*/  HMMA.16816.F32 R80, R52, R110, R80 ;  /* 0x0000006e3450723c */ /* 0x000fe20000001850 */
[----:B------:R-:W-:-:S04]  /*2f70*/  IMAD.WIDE R182, R2, 0x2, R182 ;  /* 0x0000000202b67825 */ /* 0x000fc800078e02b6 */
        /* <DEDUP_REMOVED lines=8> */
[----:B------:R-:W-:-:S07]  /*3000*/  IMAD.WIDE R188, R0, 0x2, R188 ;  /* 0x0000000200bc7825 */ /* 0x000fce00078e02bc */
[C---:B------:R-:W-:Y:S08]  /*3010*/  HMMA.16816.F32 R96, R48.reuse, R110, R96 ;  /* 0x0000006e3060723c */ /* 0x040ff00000001860 */
[C---:B------:R-:W-:Y:S08]  /*3020*/  HMMA.16816.F32 R124, R48.reuse, R114, R124 ;  /* 0x00000072307c723c */ /* 0x040ff0000000187c */
[----:B------:R-:W-:Y:S01]  /*3030*/  HMMA.16816.F32 R44, R48, R118, R44 ;  /* 0x00000076302c723c */ /* 0x000fe2000000182c */
[----:B------:R-:W-:Y:S01]  /*3040*/  @!P0 CALL.REL.NOINC `(.L_x_1) ;  /* 0x0000001000008944 */ /* 0x000fe20003c00000 */
[----:B------:R-:W-:Y:S06]  /*3050*/  BRA `(.L_x_2) ;  /* 0xffffe5f000007947 */ /* 0x000fec000383ffff */
.L_x_1:
[----:B------:R-:W-:-:S06]  /*3060*/  NOP ;  /* 0x0000000000007918 */ /* 0x000fcc0000000000 */
[----:B------:R-:W-:-:S08]  /*3070*/  NOP ;  /* 0x0000000000007918 */ /* 0x000fd00000000000 */
[----:B------:R-:W-:Y:S02]  /*3080*/  F2FP.PACK_AB R21, R99, R98 ;  /* 0x000000626315723e */ /* 0x000fe400000000ff */
[----:B------:R-:W-:-:S02]  /*3090*/  F2FP.PACK_AB R97, R97, R96 ;  /* 0x000000606161723e */ /* 0x000fc400000000ff */
[----:B------:R-:W-:Y:S02]  /*30a0*/  F2FP.PACK_AB R13, R83, R82 ;  /* 0x00000052530d723e */ /* 0x000fe400000000ff */
[----:B------:R-:W-:Y:S02]  /*30b0*/  F2FP.PACK_AB R81, R81, R80 ;  /* 0x000000505151723e */ /* 0x000fe400000000ff */
[----:B------:R-:W-:Y:S02]  /*30c0*/  F2FP.PACK_AB R23, R47, R46 ;  /* 0x0000002e2f17723e */ /* 0x000fe400000000ff */
[----:B------:R-:W-:Y:S02]  /*30d0*/  F2FP.PACK_AB R22, R127, R126 ;  /* 0x0000007e7f16723e */ /* 0x000fe400000000ff */
        /* <DEDUP_REMOVED lines=10> */
.L_x_0:
[----:B------:R-:W-:Y:S01]  /*3180*/  BAR.SYNC.DEFER_BLOCKING 0x0 ;  /* 0x0000000000007b1d */ /* 0x000fe20000010000 */
[----:B------:R-:W-:Y:S01]  /*3190*/  IMAD.SHL.U32 R0, R8, 0x8, RZ ;  /* 0x0000000808007824 */ /* 0x000fe200078e00ff */
[----:B------:R-:W-:Y:S01]  /*31a0*/  ISETP.GE.AND P0, PT, R6, c[0x0][0x178], PT ;  /* 0x00005e0006007a0c */ /* 0x000fe20003f06270 */
[C---:B------:R-:W-:Y:S02]  /*31b0*/  IMAD.SHL.U32 R2, R8.reuse, 0x200, RZ ;  /* 0x0000020008027824 */ /* 0x040fe400078e00ff */
[----:B------:R-:W-:Y:S01]  /*31c0*/  IMAD.SHL.U32 R3, R8, 0x4, RZ ;  /* 0x0000000408037824 */ /* 0x000fe200078e00ff */
[----:B------:R-:W-:Y:S01]  /*31d0*/  LOP3.LUT R4, R0, 0x700, RZ, 0xc0, !PT ;  /* 0x0000070000047812 */ /* 0x000fe200078ec0ff */
[----:B------:R-:W-:Y:S01]  /*31e0*/  IMAD.SHL.U32 R0, R8, 0x20, RZ ;  /* 0x0000002008007824 */ /* 0x000fe200078e00ff */
[----:B------:R-:W-:Y:S01]  /*31f0*/  LOP3.LUT R5, R2, 0x3000, RZ, 0xc0, !PT ;  /* 0x0000300002057812 */ /* 0x000fe200078ec0ff */
[----:B------:R-:W-:Y:S01]  /*3200*/  IMAD.SHL.U32 R8, R8, 0x800, RZ ;  /* 0x0000080008087824 */ /* 0x000fe200078e00ff */
[----:B------:R-:W-:Y:S01]  /*3210*/  LOP3.LUT R3, R4, 0x70, R3, 0xf8, !PT ;  /* 0x0000007004037812 */ /* 0x000fe200078ef803 */
[----:B------:R-:W-:Y:S01]  /*3220*/  IMAD R6, R6, c[0x0][0x194], RZ ;  /* 0x0000650006067a24 */ /* 0x000fe200078e02ff */
[----:B------:R-:W-:-:S02]  /*3230*/  LOP3.LUT R0, R5, 0x60, R0, 0xf8, !PT ;  /* 0x0000006005007812 */ /* 0x000fc400078ef800 */
[----:B------:R-:W-:Y:S02]  /*3240*/  LOP3.LUT R5, R8, 0x3000, RZ, 0xc0, !PT ;  /* 0x0000300008057812 */ /* 0x000fe400078ec0ff */
[----:B------:R-:W-:Y:S02]  /*3250*/  LOP3.LUT R3, R0, R3, RZ, 0x3c, !PT ;  /* 0x0000000300037212 */ /* 0x000fe400078e3cff */
[C---:B------:R-:W-:Y:S01]  /*3260*/  IADD3 R0, R7.reuse, 0x2, RZ ;  /* 0x0000000207007810 */ /* 0x040fe20007ffe0ff */
[----:B------:R-:W-:Y:S01]  /*3270*/  IMAD R168, R168, 0x10, R5 ;  /* 0x00000010a8a87824 */ /* 0x000fe200078e0205 */
[----:B------:R-:W-:Y:S02]  /*3280*/  IADD3 R2, R7, 0x1, RZ ;  /* 0x0000000107027810 */ /* 0x000fe40007ffe0ff */
[----:B------:R-:W-:Y:S01]  /*3290*/  LEA R29, P2, R6, c[0x0][0x170], 0x1 ;  /* 0x00005c00061d7a11 */ /* 0x000fe200078408ff */
[----:B------:R-:W-:Y:S01]  /*32a0*/  STS.128 [R3], R80 ;  /* 0x0000005003007388 */ /* 0x000fe20000000c00 */
[----:B------:R-:W-:-:S02]  /*32b0*/  LOP3.LUT R8, R168, 0x20, RZ, 0x3c, !PT ;  /* 0x00000020a8087812 */ /* 0x000fc400078e3cff */
[----:B------:R-:W-:Y:S01]  /*32c0*/  ISETP.LT.AND P4, PT, R0, c[0x0][0x17c], !P0 ;  /* 0x00005f0000007a0c */ /* 0x000fe20004781270 */
[----:B------:R0:W-:Y:S01]  /*32d0*/  STS.128 [R3+0x80], R12 ;  /* 0x0000800c03007388 */ /* 0x0001e20000000c00 */
[C---:B------:R-:W-:Y:S02]  /*32e0*/  ISETP.LT.AND P1, PT, R7.reuse, c[0x0][0x17c], !P0 ;  /* 0x00005f0007007a0c */ /* 0x040fe40004721270 */
[----:B------:R-:W-:Y:S01]  /*32f0*/  ISETP.LT.AND P5, PT, R2, c[0x0][0x17c], !P0 ;  /* 0x00005f0002007a0c */ /* 0x000fe200047a1270 */
[----:B------:R-:W-:Y:S01]  /*3300*/  STS.128 [R3+0x800], R96 ;  /* 0x0008006003007388 */ /* 0x000fe20000000c00 */
[----:B------:R-:W-:Y:S02]  /*3310*/  IADD3 R0, R7, 0x3, RZ ;  /* 0x0000000307007810 */ /* 0x000fe40007ffe0ff */
[----:B------:R-:W-:Y:S01]  /*3320*/  LEA.HI.X.SX32 R31, R6, c[0x0][0x174], 0x1, P2 ;  /* 0x00005d00061f7a11 */ /* 0x000fe200010f0eff */
[----:B------:R1:W-:Y:S04]  /*3330*/  STS.128 [R3+0x880], R20 ;  /* 0x0008801403007388 */ /* 0x0003e80000000c00 */
[----:B------:R-:W-:Y:S01]  /*3340*/  BAR.SYNC.DEFER_BLOCKING 0x0 ;  /* 0x0000000000007b1d */ /* 0x000fe20000010000 */
[----:B------:R-:W-:-:S02]  /*3350*/  ISETP.LT.AND P3, PT, R0, c[0x0][0x17c], !P0 ;  /* 0x00005f0000007a0c */ /* 0x000fc40004761270 */
[C---:B------:R-:W-:Y:S02]  /*3360*/  IADD3 R0, R7.reuse, 0x4, RZ ;  /* 0x0000000407007810 */ /* 0x040fe40007ffe0ff */
[----:B0-----:R-:W-:Y:S02]  /*3370*/  LOP3.LUT R12, R168, 0x40, RZ, 0x3c, !PT ;  /* 0x00000040a80c7812 */ /* 0x001fe400078e3cff */
[----:B------:R-:W-:Y:S02]  /*3380*/  ISETP.LT.AND P2, PT, R0, c[0x0][0x17c], !P0 ;  /* 0x00005f0000007a0c */ /* 0x000fe40004741270 */
[C---:B------:R-:W-:Y:S01]  /*3390*/  IADD3 R0, R7.reuse, 0x5, RZ ;  /* 0x0000000507007810 */ /* 0x040fe20007ffe0ff */
[----:B-1----:R-:W-:Y:S01]  /*33a0*/  IMAD R3, R7, c[0x0][0x198], RZ ;  /* 0x0000660007037a24 */ /* 0x002fe200078e02ff */
[----:B------:R-:W-:-:S04]  /*33b0*/  LOP3.LUT R20, R168, 0x60, RZ, 0x3c, !PT ;  /* 0x00000060a8147812 */ /* 0x000fc800078e3cff */
[C---:B------:R-:W-:Y:S02]  /*33c0*/  LEA R2, P6, R3.reuse, R29, 0x1 ;  /* 0x0000001d03027211 */ /* 0x040fe400078c08ff */
[C---:B------:R-:W-:Y:S02]  /*33d0*/  IADD3 R5, R3.reuse, c[0x0][0x198], RZ ;  /* 0x0000660003057a10 */ /* 0x040fe40007ffe0ff */
[----:B------:R-:W-:Y:S02]  /*33e0*/  LEA.HI.X.SX32 R3, R3, R31, 0x1, P6 ;  /* 0x0000001f03037211 */ /* 0x000fe400030f0eff */
[C---:B------:R-:W-:Y:S01]  /*33f0*/  LEA R4, P6, R5.reuse, R29, 0x1 ;  /* 0x0000001d05047211 */ /* 0x040fe200078c08ff */
[----:B------:R-:W0:Y:S01]  /*3400*/  LDS.128 R16, [R168] ;  /* 0x00000000a8107984 */ /* 0x000e220000000c00 */
[C---:B------:R-:W-:Y:S02]  /*3410*/  IADD3 R6, R5.reuse, c[0x0][0x198], RZ ;  /* 0x0000660005067a10 */ /* 0x040fe40007ffe0ff */
[----:B------:R-:W-:Y:S01]  /*3420*/  LEA.HI.X.SX32 R5, R5, R31, 0x1, P6 ;  /* 0x0000001f05057211 */ /* 0x000fe200030f0eff */
[----:B------:R-:W1:Y:S01]  /*3430*/  LDS.128 R8, [R8] ;  /* 0x0000000008087984 */ /* 0x000e620000000c00 */
[----:B------:R-:W-:-:S02]  /*3440*/  LEA R24, P6, R6, R29, 0x1 ;  /* 0x0000001d06187211 */ /* 0x000fc400078c08ff */
[C---:B------:R-:W-:Y:S01]  /*3450*/  IADD3 R26, R6.reuse, c[0x0][0x198], RZ ;  /* 0x00006600061a7a10 */ /* 0x040fe20007ffe0ff */
[----:B------:R-:W2:Y:S01]  /*3460*/  LDS.128 R12, [R12] ;  /* 0x000000000c0c7984 */ /* 0x000ea20000000c00 */
[----:B------:R-:W-:Y:S02]  /*3470*/  LEA.HI.X.SX32 R25, R6, R31, 0x1, P6 ;  /* 0x0000001f06197211 */ /* 0x000fe400030f0eff */
[----:B------:R-:W-:Y:S01]  /*3480*/  IADD3 R6, R26, c[0x0][0x198], RZ ;  /* 0x000066001a067a10 */ /* 0x000fe20007ffe0ff */
[----:B------:R-:W3:Y:S04]  /*3490*/  LDS.128 R20, [R20] ;  /* 0x0000000014147984 */ /* 0x000ee80000000c00 */
[----:B0-----:R0:W-:Y:S01]  /*34a0*/  @P1 STG.E.U16 [R2.64], R16 ;  /* 0x0000001002001986 */ /* 0x0011e2000c101504 */
[----:B------:R-:W-:-:S02]  /*34b0*/  ISETP.LT.AND P1, PT, R0, c[0x0][0x17c], !P0 ;  /* 0x00005f0000007a0c */ /* 0x000fc40004721270 */
[C---:B------:R-:W-:Y:S02]  /*34c0*/  IADD3 R0, R7.reuse, 0x6, RZ ;  /* 0x0000000607007810 */ /* 0x040fe40007ffe0ff */
[----:B0-----:R-:W-:Y:S02]  /*34d0*/  PRMT R3, R16, 0x7632, R3 ;  /* 0x0000763210037816 */ /* 0x001fe40000000003 */
[----:B------:R-:W-:Y:S02]  /*34e0*/  LEA R2, P6, R26, R29, 0x1 ;  /* 0x0000001d1a027211 */ /* 0x000fe400078c08ff */
[----:B-1----:R-:W-:Y:S01]  /*34f0*/  PRMT R16, R8, 0x7632, R16 ;  /* 0x0000763208107816 */ /* 0x002fe20000000010 */
[----:B------:R0:W-:Y:S01]  /*3500*/  @P5 STG.E.U16 [R4.64], R3 ;  /* 0x0000000304005986 */ /* 0x0001e2000c101504 */
[----:B------:R-:W-:Y:S02]  /*3510*/  ISETP.LT.AND P5, PT, R0, c[0x0][0x17c], !P0 ;  /* 0x00005f0000007a0c */ /* 0x000fe400047a1270 */
[----:B------:R-:W-:Y:S01]  /*3520*/  IADD3 R0, R7, 0x7, RZ ;  /* 0x0000000707007810 */ /* 0x000fe20007ffe0ff */
[----:B------:R1:W-:Y:S03]  /*3530*/  @P4 STG.E.U16 [R24.64], R8 ;  /* 0x0000000818004986 */ /* 0x0003e6000c101504 */
[----:B------:R-:W-:-:S02]  /*3540*/  ISETP.LT.AND P4, PT, R0, c[0x0][0x17c], !P0 ;  /* 0x00005f0000007a0c */ /* 0x000fc40004781270 */
[----:B------:R-:W-:Y:S02]  /*3550*/  IADD3 R0, R7, 0x8, RZ ;  /* 0x0000000807007810 */ /* 0x000fe40007ffe0ff */
[----:B0-----:R-:W-:Y:S02]  /*3560*/  LEA.HI.X.SX32 R3, R26, R31, 0x1, P6 ;  /* 0x0000001f1a037211 */ /* 0x001fe400030f0eff */
[C---:B------:R-:W-:Y:S02]  /*3570*/  LEA R26, P6, R6.reuse, R29, 0x1 ;  /* 0x0000001d061a7211 */ /* 0x040fe400078c08ff */
[C---:B------:R-:W-:Y:S01]  /*3580*/  IADD3 R5, R6.reuse, c[0x0][0x198], RZ ;  /* 0x0000660006057a10 */ /* 0x040fe20007ffe0ff */
[----:B------:R0:W-:Y:S01]  /*3590*/  @P3 STG.E.U16 [R2.64], R16 ;  /* 0x0000001002003986 */ /* 0x0001e2000c101504 */
[----:B------:R-:W-:Y:S02]  /*35a0*/  LEA.HI.X.SX32 R27, R6, R31, 0x1, P6 ;  /* 0x0000001f061b7211 */ /* 0x000fe400030f0eff */
[----:B------:R-:W-:-:S02]  /*35b0*/  LEA R4, P6, R5, R29, 0x1 ;  /* 0x0000001d05047211 */ /* 0x000fc400078c08ff */
[----:B------:R-:W-:Y:S01]  /*35c0*/  IADD3 R6, R5, c[0x0][0x198], RZ ;  /* 0x0000660005067a10 */ /* 0x000fe20007ffe0ff */
[----:B--2---:R2:W-:Y:S01]  /*35d0*/  @P2 STG.E.U16 [R26.64], R12 ;  /* 0x0000000c1a002986 */ /* 0x0045e2000c101504 */
[----:B------:R-:W-:Y:S02]  /*35e0*/  ISETP.LT.AND P3, PT, R0, c[0x0][0x17c], !P0 ;  /* 0x00005f0000007a0c */ /* 0x000fe40004761270 */
[----:B------:R-:W-:Y:S02]  /*35f0*/  IADD3 R0, R7, 0x9, RZ ;  /* 0x0000000907007810 */ /* 0x000fe40007ffe0ff */
[----:B------:R-:W-:Y:S02]  /*3600*/  LEA.HI.X.SX32 R5, R5, R31, 0x1, P6 ;  /* 0x0000001f05057211 */ /* 0x000fe400030f0eff */
[C---:B-1----:R-:W-:Y:S02]  /*3610*/  LEA R24, P6, R6.reuse, R29, 0x1 ;  /* 0x0000001d06187211 */ /* 0x042fe400078c08ff */
[----:B0-----:R-:W-:-:S02]  /*3620*/  IADD3 R3, R6, c[0x0][0x198], RZ ;  /* 0x0000660006037a10 */ /* 0x001fc40007ffe0ff */
[----:B------:R-:W-:Y:S02]  /*3630*/  PRMT R8, R12, 0x7632, R8 ;  /* 0x000076320c087816 */ /* 0x000fe40000000008 */
[----:B------:R-:W-:Y:S02]  /*3640*/  ISETP.LT.AND P2, PT, R0, c[0x0][0x17c], !P0 ;  /* 0x00005f0000007a0c */ /* 0x000fe40004741270 */
[----:B------:R-:W-:Y:S01]  /*3650*/  IADD3 R0, R7, 0xa, RZ ;  /* 0x0000000a07007810 */ /* 0x000fe20007ffe0ff */
[----:B------:R0:W-:Y:S01]  /*3660*/  @P1 STG.E.U16 [R4.64], R8 ;  /* 0x0000000804001986 */ /* 0x0001e2000c101504 */
[----:B------:R-:W-:Y:S02]  /*3670*/  LEA.HI.X.SX32 R25, R6, R31, 0x1, P6 ;  /* 0x0000001f06197211 */ /* 0x000fe400030f0eff */
[C---:B------:R-:W-:Y:S02]  /*3680*/  LEA R2, P6, R3.reuse, R29, 0x1 ;  /* 0x0000001d03027211 */ /* 0x040fe400078c08ff */
[----:B------:R-:W-:Y:S01]  /*3690*/  IADD3 R6, R3, c[0x0][0x198], RZ ;  /* 0x0000660003067a10 */ /* 0x000fe20007ffe0ff */
[----:B---3--:R1:W-:Y:S01]  /*36a0*/  @P5 STG.E.U16 [R24.64], R20 ;  /* 0x0000001418005986 */ /* 0x0083e2000c101504 */
[----:B------:R-:W-:-:S02]  /*36b0*/  ISETP.LT.AND P1, PT, R0, c[0x0][0x17c], !P0 ;  /* 0x00005f0000007a0c */ /* 0x000fc40004721270 */
[----:B------:R-:W-:Y:S02]  /*36c0*/  IADD3 R0, R7, 0xb, RZ ;  /* 0x0000000b07007810 */ /* 0x000fe40007ffe0ff */
[----:B------:R-:W-:Y:S02]  /*36d0*/  LEA.HI.X.SX32 R3, R3, R31, 0x1, P6 ;  /* 0x0000001f03037211 */ /* 0x000fe400030f0eff */
[C---:B--2---:R-:W-:Y:S02]  /*36e0*/  LEA R26, P6, R6.reuse, R29, 0x1 ;  /* 0x0000001d061a7211 */ /* 0x044fe400078c08ff */
[----:B0-----:R-:W-:Y:S02]  /*36f0*/  IADD3 R5, R6, c[0x0][0x198], RZ ;  /* 0x0000660006057a10 */ /* 0x001fe40007ffe0ff */
[----:B------:R-:W-:Y:S02]  /*3700*/  PRMT R12, R20, 0x7632, R12 ;  /* 0x00007632140c7816 */ /* 0x000fe4000000000c */
[----:B------:R-:W-:-:S02]  /*3710*/  ISETP.LT.AND P5, PT, R0, c[0x0][0x17c], !P0 ;  /* 0x00005f0000007a0c */ /* 0x000fc400047a1270 */
[----:B------:R-:W-:Y:S01]  /*3720*/  IADD3 R0, R7, 0xc, RZ ;  /* 0x0000000c07007810 */ /* 0x000fe20007ffe0ff */
[----:B------:R0:W-:Y:S01]  /*3730*/  @P4 STG.E.U16 [R2.64], R12 ;  /* 0x0000000c02004986 */ /* 0x0001e2000c101504 */
[----:B------:R-:W-:Y:S02]  /*3740*/  LEA.HI.X.SX32 R27, R6, R31, 0x1, P6 ;  /* 0x0000001f061b7211 */ /* 0x000fe400030f0eff */
[C---:B------:R-:W-:Y:S02]  /*3750*/  LEA R4, P6, R5.reuse, R29, 0x1 ;  /* 0x0000001d05047211 */ /* 0x040fe400078c08ff */
[----:B------:R-:W-:Y:S01]  /*3760*/  IADD3 R6, R5, c[0x0][0x198], RZ ;  /* 0x0000660005067a10 */ /* 0x000fe20007ffe0ff */
[----:B------:R-:W-:Y:S01]  /*3770*/  @P3 STG.E.U16 [R26.64], R17 ;  /* 0x000000111a003986 */ /* 0x000fe2000c101504 */
[----:B------:R-:W-:Y:S02]  /*3780*/  ISETP.LT.AND P4, PT, R0, c[0x0][0x17c], !P0 ;  /* 0x00005f0000007a0c */ /* 0x000fe40004781270 */
[----:B------:R-:W-:-:S02]  /*3790*/  IADD3 R0, R7, 0xd, RZ ;  /* 0x0000000d07007810 */ /* 0x000fc40007ffe0ff */
[----:B------:R-:W-:Y:S02]  /*37a0*/  LEA.HI.X.SX32 R5, R5, R31, 0x1, P6 ;  /* 0x0000001f05057211 */ /* 0x000fe400030f0eff */
[C---:B-1----:R-:W-:Y:S02]  /*37b0*/  LEA R24, P6, R6.reuse, R29, 0x1 ;  /* 0x0000001d06187211 */ /* 0x042fe400078c08ff */
[----:B0-----:R-:W-:Y:S02]  /*37c0*/  IADD3 R3, R6, c[0x0][0x198], RZ ;  /* 0x0000660006037a10 */ /* 0x001fe40007ffe0ff */
[----:B------:R-:W-:Y:S02]  /*37d0*/  PRMT R8, R17, 0x7632, R8 ;  /* 0x0000763211087816 */ /* 0x000fe40000000008 */
[----:B------:R-:W-:Y:S02]  /*37e0*/  ISETP.LT.AND P3, PT, R0, c[0x0][0x17c], !P0 ;  /* 0x00005f0000007a0c */ /* 0x000fe40004761270 */
[----:B------:R-:W-:Y:S01]  /*37f0*/  IADD3 R0, R7, 0xe, RZ ;  /* 0x0000000e07007810 */ /* 0x000fe20007ffe0ff */
[----:B------:R0:W-:Y:S01]  /*3800*/  @P2 STG.E.U16 [R4.64], R8 ;  /* 0x0000000804002986 */ /* 0x0001e2000c101504 */
[----:B------:R-:W-:-:S02]  /*3810*/  LEA.HI.X.SX32 R25, R6, R31, 0x1, P6 ;  /* 0x0000001f06197211 */ /* 0x000fc400030f0eff */
[C---:B------:R-:W-:Y:S02]  /*3820*/  LEA R2, P6, R3.reuse, R29, 0x1 ;  /* 0x0000001d03027211 */ /* 0x040fe400078c08ff */
[----:B------:R-:W-:Y:S01]  /*3830*/  IADD3 R6, R3, c[0x0][0x198], RZ ;  /* 0x0000660003067a10 */ /* 0x000fe20007ffe0ff */
[----:B------:R-:W-:Y:S01]  /*3840*/  @P1 STG.E.U16 [R24.64], R9 ;  /* 0x0000000918001986 */ /* 0x000fe2000c101504 */
[----:B------:R-:W-:Y:S02]  /*3850*/  ISETP.LT.AND P2, PT, R0, c[0x0][0x17c], !P0 ;  /* 0x00005f0000007a0c */ /* 0x000fe40004741270 */
[----:B------:R-:W-:Y:S02]  /*3860*/  IADD3 R0, R7, 0xf, RZ ;  /* 0x0000000f07007810 */ /* 0x000fe40007ffe0ff */
[----:B------:R-:W-:Y:S02]  /*3870*/  LEA.HI.X.SX32 R3, R3, R31, 0x1, P6 ;  /* 0x0000001f03037211 */ /* 0x000fe400030f0eff */
[----:B------:R-:W-:-:S02]  /*3880*/  LEA R16, P6, R6, R29, 0x1 ;  /* 0x0000001d06107211 */ /* 0x000fc400078c08ff */
[----:B0-----:R-:W-:Y:S02]  /*3890*/  IADD3 R5, R6, c[0x0][0x198], RZ ;  /* 0x0000660006057a10 */ /* 0x001fe40007ffe0ff */
[----:B------:R-:W-:Y:S02]  /*38a0*/  PRMT R12, R9, 0x7632, R12 ;  /* 0x00007632090c7816 */ /* 0x000fe4000000000c */
[----:B------:R-:W-:Y:S02]  /*38b0*/  ISETP.LT.AND P1, PT, R0, c[0x0][0x17c], !P0 ;  /* 0x00005f0000007a0c */ /* 0x000fe40004721270 */
[----:B------:R-:W-:Y:S01]  /*38c0*/  IADD3 R0, R7, 0x10, RZ ;  /* 0x0000001007007810 */ /* 0x000fe20007ffe0ff */
[----:B------:R0:W-:Y:S01]  /*38d0*/  @P5 STG.E.U16 [R2.64], R12 ;  /* 0x0000000c02005986 */ /* 0x0001e2000c101504 */
[----:B------:R-:W-:Y:S02]  /*38e0*/  LEA.HI.X.SX32 R17, R6, R31, 0x1, P6 ;  /* 0x0000001f06117211 */ /* 0x000fe400030f0eff */
[----:B------:R-:W-:-:S02]  /*38f0*/  LEA R4, P6, R5, R29, 0x1 ;  /* 0x0000001d05047211 */ /* 0x000fc400078c08ff */
[----:B------:R-:W-:Y:S01]  /*3900*/  IADD3 R6, R5, c[0x0][0x198], RZ ;  /* 0x0000660005067a10 */ /* 0x000fe20007ffe0ff */
[----:B------:R1:W-:Y:S01]  /*3910*/  @P4 STG.E.U16 [R16.64], R13 ;  /* 0x0000000d10004986 */ /* 0x0003e2000c101504 */
[----:B------:R-:W-:Y:S02]  /*3920*/  ISETP.LT.AND P5, PT, R0, c[0x0][0x17c], !P0 ;  /* 0x00005f0000007a0c */ /* 0x000fe400047a1270 */
[----:B------:R-:W-:Y:S02]  /*3930*/  IADD3 R0, R7, 0x11, RZ ;  /* 0x0000001107007810 */ /* 0x000fe40007ffe0ff */
[----:B------:R-:W-:Y:S02]  /*3940*/  LEA.HI.X.SX32 R5, R5, R31, 0x1, P6 ;  /* 0x0000001f05057211 */ /* 0x000fe400030f0eff */
[C---:B------:R-:W-:Y:S02]  /*3950*/  LEA R8, P6, R6.reuse, R29, 0x1 ;  /* 0x0000001d06087211 */ /* 0x040fe400078c08ff */
[----:B0-----:R-:W-:-:S02]  /*3960*/  IADD3 R3, R6, c[0x0][0x198], RZ ;  /* 0x0000660006037a10 */ /* 0x001fc40007ffe0ff */
[----:B------:R-:W-:Y:S02]  /*3970*/  ISETP.LT.AND P4, PT, R0, c[0x0][0x17c], !P0 ;  /* 0x00005f0000007a0c */ /* 0x000fe40004781270 */
[----:B-1----:R-:W-:Y:S02]  /*3980*/  PRMT R17, R13, 0x7632, R17 ;  /* 0x000076320d117816 */ /* 0x002fe40000000011 */
[----:B------:R-:W-:Y:S02]  /*3990*/  IADD3 R0, R7, 0x12, RZ ;  /* 0x0000001207007810 */ /* 0x000fe40007ffe0ff */
[----:B------:R-:W-:Y:S01]  /*39a0*/  LEA.HI.X.SX32 R9, R6, R31, 0x1, P6 ;  /* 0x0000001f06097211 */ /* 0x000fe200030f0eff */
[----:B------:R0:W-:Y:S01]  /*39b0*/  @P3 STG.E.U16 [R4.64], R17 ;  /* 0x0000001104003986 */ /* 0x0001e2000c101504 */
[C---:B------:R-:W-:Y:S02]  /*39c0*/  LEA R2, P6, R3.reuse, R29, 0x1 ;  /* 0x0000001d03027211 */ /* 0x040fe400078c08ff */
[----:B------:R-:W-:Y:S01]  /*39d0*/  IADD3 R6, R3, c[0x0][0x198], RZ ;  /* 0x0000660003067a10 */ /* 0x000fe20007ffe0ff */
[----:B------:R1:W-:Y:S01]  /*39e0*/  @P2 STG.E.U16 [R8.64], R21 ;  /* 0x0000001508002986 */ /* 0x0003e2000c101504 */
[----:B------:R-:W-:-:S02]  /*39f0*/  ISETP.LT.AND P3, PT, R0, c[0x0][0x17c], !P0 ;  /* 0x00005f0000007a0c */ /* 0x000fc40004761270 */
[----:B------:R-:W-:Y:S02]  /*3a00*/  IADD3 R0, R7, 0x13, RZ ;  /* 0x0000001307007810 */ /* 0x000fe40007ffe0ff */
[----:B------:R-:W-:Y:S02]  /*3a10*/  LEA.HI.X.SX32 R3, R3, R31, 0x1, P6 ;  /* 0x0000001f03037211 */ /* 0x000fe400030f0eff */
[C---:B------:R-:W-:Y:S02]  /*3a20*/  LEA R12, P6, R6.reuse, R29, 0x1 ;  /* 0x0000001d060c7211 */ /* 0x040fe400078c08ff */
[----:B0-----:R-:W-:Y:S02]  /*3a30*/  IADD3 R5, R6, c[0x0][0x198], RZ ;  /* 0x0000660006057a10 */ /* 0x001fe40007ffe0ff */
[----:B------:R-:W-:Y:S02]  /*3a40*/  ISETP.LT.AND P2, PT, R0, c[0x0][0x17c], !P0 ;  /* 0x00005f0000007a0c */ /* 0x000fe40004741270 */
[----:B-1----:R-:W-:-:S02]  /*3a50*/  PRMT R9, R21, 0x7632, R9 ;  /* 0x0000763215097816 */ /* 0x002fc40000000009 */
[----:B------:R-:W-:Y:S02]  /*3a60*/  IADD3 R0, R7, 0x14, RZ ;  /* 0x0000001407007810 */ /* 0x000fe40007ffe0ff */
[----:B------:R-:W-:Y:S01]  /*3a70*/  LEA.HI.X.SX32 R13, R6, R31, 0x1, P6 ;  /* 0x0000001f060d7211 */ /* 0x000fe200030f0eff */
[----:B------:R0:W-:Y:S01]  /*3a80*/  @P1 STG.E.U16 [R2.64], R9 ;  /* 0x0000000902001986 */ /* 0x0001e2000c101504 */
[C---:B------:R-:W-:Y:S02]  /*3a90*/  LEA R4, P6, R5.reuse, R29, 0x1 ;  /* 0x0000001d05047211 */ /* 0x040fe400078c08ff */
[----:B------:R-:W-:Y:S01]  /*3aa0*/  IADD3 R6, R5, c[0x0][0x198], RZ ;  /* 0x0000660005067a10 */ /* 0x000fe20007ffe0ff */
[----:B------:R1:W-:Y:S01]  /*3ab0*/  @P5 STG.E.U16 [R12.64], R18 ;  /* 0x000000120c005986 */ /* 0x0003e2000c101504 */
[----:B------:R-:W-:Y:S02]  /*3ac0*/  ISETP.LT.AND P1, PT, R0, c[0x0][0x17c], !P0 ;  /* 0x00005f0000007a0c */ /* 0x000fe40004721270 */
[----:B------:R-:W-:-:S02]  /*3ad0*/  IADD3 R0, R7, 0x15, RZ ;  /* 0x0000001507007810 */ /* 0x000fc40007ffe0ff */
[----:B------:R-:W-:Y:S02]  /*3ae0*/  LEA.HI.X.SX32 R5, R5, R31, 0x1, P6 ;  /* 0x0000001f05057211 */ /* 0x000fe400030f0eff */
[C---:B------:R-:W-:Y:S02]  /*3af0*/  LEA R8, P6, R6.reuse, R29, 0x1 ;  /* 0x0000001d06087211 */ /* 0x040fe400078c08ff */
[----:B0-----:R-:W-:Y:S02]  /*3b00*/  IADD3 R3, R6, c[0x0][0x198], RZ ;  /* 0x0000660006037a10 */ /* 0x001fe40007ffe0ff */
[----:B------:R-:W-:Y:S02]  /*3b10*/  ISETP.LT.AND P5, PT, R0, c[0x0][0x17c], !P0 ;  /* 0x00005f0000007a0c */ /* 0x000fe400047a1270 */
[----:B-1----:R-:W-:Y:S02]  /*3b20*/  PRMT R13, R18, 0x7632, R13 ;  /* 0x00007632120d7816 */ /* 0x002fe4000000000d */
[----:B------:R-:W-:-:S02]  /*3b30*/  IADD3 R0, R7, 0x16, RZ ;  /* 0x0000001607007810 */ /* 0x000fc40007ffe0ff */
[----:B------:R-:W-:Y:S01]  /*3b40*/  LEA.HI.X.SX32 R9, R6, R31, 0x1, P6 ;  /* 0x0000001f06097211 */ /* 0x000fe200030f0eff */
[----:B------:R0:W-:Y:S01]  /*3b50*/  @P4 STG.E.U16 [R4.64], R13 ;  /* 0x0000000d04004986 */ /* 0x0001e2000c101504 */
[C---:B------:R-:W-:Y:S02]  /*3b60*/  LEA R2, P6, R3.reuse, R29, 0x1 ;  /* 0x0000001d03027211 */ /* 0x040fe400078c08ff */
[----:B------:R-:W-:Y:S01]  /*3b70*/  IADD3 R6, R3, c[0x0][0x198], RZ ;  /* 0x0000660003067a10 */ /* 0x000fe20007ffe0ff */
[----:B------:R1:W-:Y:S01]  /*3b80*/  @P3 STG.E.U16 [R8.64], R10 ;  /* 0x0000000a08003986 */ /* 0x0003e2000c101504 */
[----:B------:R-:W-:Y:S02]  /*3b90*/  ISETP.LT.AND P4, PT, R0, c[0x0][0x17c], !P0 ;  /* 0x00005f0000007a0c */ /* 0x000fe40004781270 */
[----:B------:R-:W-:Y:S02]  /*3ba0*/  IADD3 R0, R7, 0x17, RZ ;  /* 0x0000001707007810 */ /* 0x000fe40007ffe0ff */
[----:B------:R-:W-:-:S02]  /*3bb0*/  LEA.HI.X.SX32 R3, R3, R31, 0x1, P6 ;  /* 0x0000001f03037211 */ /* 0x000fc400030f0eff */
[C---:B------:R-:W-:Y:S02]  /*3bc0*/  LEA R12, P6, R6.reuse, R29, 0x1 ;  /* 0x0000001d060c7211 */ /* 0x040fe400078c08ff */
[----:B0-----:R-:W-:Y:S02]  /*3bd0*/  IADD3 R5, R6, c[0x0][0x198], RZ ;  /* 0x0000660006057a10 */ /* 0x001fe40007ffe0ff */
[----:B------:R-:W-:Y:S02]  /*3be0*/  ISETP.LT.AND P3, PT, R0, c[0x0][0x17c], !P0 ;  /* 0x00005f0000007a0c */ /* 0x000fe40004761270 */
[----:B-1----:R-:W-:Y:S02]  /*3bf0*/  PRMT R9, R10, 0x7632, R9 ;  /* 0x000076320a097816 */ /* 0x002fe40000000009 */
[----:B------:R-:W-:Y:S02]  /*3c00*/  IADD3 R0, R7, 0x18, RZ ;  /* 0x0000001807007810 */ /* 0x000fe40007ffe0ff */
[----:B------:R-:W-:Y:S01]  /*3c10*/  LEA.HI.X.SX32 R13, R6, R31, 0x1, P6 ;  /* 0x0000001f060d7211 */ /* 0x000fe200030f0eff */
[----:B------:R0:W-:Y:S01]  /*3c20*/  @P2 STG.E.U16 [R2.64], R9 ;  /* 0x0000000902002986 */ /* 0x0001e2000c101504 */
        /* <DEDUP_REMOVED lines=15> */
[----:B------:R-:W-:Y:S01]  /*3d20*/  @P4 STG.E.U16 [R8.64], R22 ;  /* 0x0000001608004986 */ /* 0x000fe2000c101504 */
[----:B------:R-:W-:-:S02]  /*3d30*/  ISETP.LT.AND P5, PT, R0, c[0x0][0x17c], !P0 ;  /* 0x00005f0000007a0c */ /* 0x000fc400047a1270 */
[----:B------:R-:W-:Y:S02]  /*3d40*/  IADD3 R0, R7, 0x1b, RZ ;  /* 0x0000001b07007810 */ /* 0x000fe40007ffe0ff */
[----:B------:R-:W-:Y:S02]  /*3d50*/  LEA.HI.X.SX32 R3, R3, R31, 0x1, P6 ;  /* 0x0000001f03037211 */ /* 0x000fe400030f0eff */
[----:B-1----:R-:W-:Y:S02]  /*3d60*/  PRMT R13, R22, 0x7632, R13 ;  /* 0x00007632160d7816 */ /* 0x002fe4000000000d */
[C---:B------:R-:W-:Y:S02]  /*3d70*/  LEA R12, P6, R6.reuse, R29, 0x1 ;  /* 0x0000001d060c7211 */ /* 0x040fe400078c08ff */
[----:B0-----:R-:W-:Y:S01]  /*3d80*/  IADD3 R5, R6, c[0x0][0x198], RZ ;  /* 0x0000660006057a10 */ /* 0x001fe20007ffe0ff */
[----:B------:R0:W-:Y:S01]  /*3d90*/  @P3 STG.E.U16 [R2.64], R13 ;  /* 0x0000000d02003986 */ /* 0x0001e2000c101504 */
[----:B------:R-:W-:-:S02]  /*3da0*/  ISETP.LT.AND P4, PT, R0, c[0x0][0x17c], !P0 ;  /* 0x00005f0000007a0c */ /* 0x000fc40004781270 */
[C---:B------:R-:W-:Y:S02]  /*3db0*/  IADD3 R0, R7.reuse, 0x1c, RZ ;  /* 0x0000001c07007810 */ /* 0x040fe40007ffe0ff */
[C---:B------:R-:W-:Y:S02]  /*3dc0*/  IADD3 R10, R7.reuse, 0x1e, RZ ;  /* 0x0000001e070a7810 */ /* 0x040fe40007ffe0ff */
[----:B------:R-:W-:Y:S02]  /*3dd0*/  ISETP.LT.AND P3, PT, R0, c[0x0][0x17c], !P0 ;  /* 0x00005f0000007a0c */ /* 0x000fe40004761270 */
[----:B------:R-:W-:Y:S02]  /*3de0*/  IADD3 R0, R7, 0x1d, RZ ;  /* 0x0000001d07007810 */ /* 0x000fe40007ffe0ff */
[----:B0-----:R-:W-:Y:S02]  /*3df0*/  LEA.HI.X.SX32 R13, R6, R31, 0x1, P6 ;  /* 0x0000001f060d7211 */ /* 0x001fe400030f0eff */
[----:B------:R-:W-:-:S02]  /*3e00*/  IADD3 R6, R5, c[0x0][0x198], RZ ;  /* 0x0000660005067a10 */ /* 0x000fc40007ffe0ff */
[----:B------:R-:W-:Y:S01]  /*3e10*/  LEA R4, P6, R5, R29, 0x1 ;  /* 0x0000001d05047211 */ /* 0x000fe200078c08ff */
[----:B------:R0:W-:Y:S01]  /*3e20*/  @P2 STG.E.U16 [R12.64], R19 ;  /* 0x000000130c002986 */ /* 0x0001e2000c101504 */
[----:B------:R-:W-:Y:S02]  /*3e30*/  IADD3 R9, R6, c[0x0][0x198], RZ ;  /* 0x0000660006097a10 */ /* 0x000fe40007ffe0ff */
[----:B------:R-:W-:Y:S02]  /*3e40*/  ISETP.LT.AND P2, PT, R0, c[0x0][0x17c], !P0 ;  /* 0x00005f0000007a0c */ /* 0x000fe40004741270 */
[----:B------:R-:W-:Y:S02]  /*3e50*/  IADD3 R0, R9, c[0x0][0x198], RZ ;  /* 0x0000660009007a10 */ /* 0x000fe40007ffe0ff */
[----:B------:R-:W-:Y:S02]  /*3e60*/  PRMT R3, R19, 0x7632, R3 ;  /* 0x0000763213037816 */ /* 0x000fe40000000003 */
[----:B------:R-:W-:-:S02]  /*3e70*/  LEA.HI.X.SX32 R5, R5, R31, 0x1, P6 ;  /* 0x0000001f05057211 */ /* 0x000fc400030f0eff */
[-C--:B------:R-:W-:Y:S02]  /*3e80*/  LEA R2, P6, R6, R29.reuse, 0x1 ;  /* 0x0000001d06027211 */ /* 0x080fe400078c08ff */
[----:B------:R-:W-:Y:S01]  /*3e90*/  IADD3 R14, R0, c[0x0][0x198], RZ ;  /* 0x00006600000e7a10 */ /* 0x000fe20007ffe0ff */
[----:B------:R1:W-:Y:S01]  /*3ea0*/  @P1 STG.E.U16 [R4.64], R3 ;  /* 0x0000000304001986 */ /* 0x0003e2000c101504 */
[C---:B------:R-:W-:Y:S02]  /*3eb0*/  LEA R8, P1, R9.reuse, R29, 0x1 ;  /* 0x0000001d09087211 */ /* 0x040fe400078208ff */
[----:B------:R-:W-:Y:S02]  /*3ec0*/  IADD3 R18, R14, c[0x0][0x198], RZ ;  /* 0x000066000e127a10 */ /* 0x000fe40007ffe0ff */
[----:B------:R-:W-:Y:S02]  /*3ed0*/  LEA.HI.X.SX32 R9, R9, R31, 0x1, P1 ;  /* 0x0000001f09097211 */ /* 0x000fe400008f0eff */
[----:B0-----:R-:W-:-:S02]  /*3ee0*/  IADD3 R13, R18, c[0x0][0x198], RZ ;  /* 0x00006600120d7a10 */ /* 0x001fc40007ffe0ff */
[----:B-1----:R-:W-:Y:S02]  /*3ef0*/  LEA.HI.X.SX32 R3, R6, R31, 0x1, P6 ;  /* 0x0000001f06037211 */ /* 0x002fe400030f0eff */
[-C--:B------:R-:W-:Y:S02]  /*3f00*/  LEA R16, P6, R0, R29.reuse, 0x1 ;  /* 0x0000001d00107211 */ /* 0x080fe400078c08ff */
[----:B------:R-:W-:Y:S01]  /*3f10*/  LEA R4, P1, R18, R29, 0x1 ;  /* 0x0000001d12047211 */ /* 0x000fe200078208ff */
[----:B------:R0:W-:Y:S01]  /*3f20*/  @P5 STG.E.U16 [R2.64], R11 ;  /* 0x0000000b02005986 */ /* 0x0001e2000c101504 */
[-C--:B------:R-:W-:Y:S02]  /*3f30*/  LEA.HI.X.SX32 R17, R0, R31.reuse, 0x1, P6 ;  /* 0x0000001f00117211 */ /* 0x080fe400030f0eff */
[----:B------:R-:W-:Y:S02]  /*3f40*/  IADD3 R0, R7, 0x1f, RZ ;  /* 0x0000001f07007810 */ /* 0x000fe40007ffe0ff */
[----:B------:R-:W-:-:S02]  /*3f50*/  LEA.HI.X.SX32 R5, R18, R31, 0x1, P1 ;  /* 0x0000001f12057211 */ /* 0x000fc400008f0eff */
[----:B------:R-:W-:Y:S02]  /*3f60*/  ISETP.LT.AND P1, PT, R10, c[0x0][0x17c], !P0 ;  /* 0x00005f000a007a0c */ /* 0x000fe40004721270 */
[----:B------:R-:W-:Y:S02]  /*3f70*/  ISETP.LT.AND P0, PT, R0, c[0x0][0x17c], !P0 ;  /* 0x00005f0000007a0c */ /* 0x000fe40004701270 */
[C---:B------:R-:W-:Y:S02]  /*3f80*/  LEA R6, P6, R14.reuse, R29, 0x1 ;  /* 0x0000001d0e067211 */ /* 0x040fe400078c08ff */
[----:B------:R-:W-:Y:S02]  /*3f90*/  PRMT R0, R11, 0x7632, R0 ;  /* 0x000076320b007816 */ /* 0x000fe40000000000 */
[----:B------:R-:W-:Y:S02]  /*3fa0*/  LEA.HI.X.SX32 R7, R14, R31, 0x1, P6 ;  /* 0x0000001f0e077211 */ /* 0x000fe400030f0eff */
[----:B0-----:R-:W-:Y:S01]  /*3fb0*/  PRMT R3, R15, 0x7632, R3 ;  /* 0x000076320f037816 */ /* 0x001fe20000000003 */
[----:B------:R0:W-:Y:S01]  /*3fc0*/  @P4 STG.E.U16 [R8.64], R0 ;  /* 0x0000000008004986 */ /* 0x0001e2000c101504 */
[----:B------:R-:W-:-:S03]  /*3fd0*/  LEA R12, P6, R13, R29, 0x1 ;  /* 0x0000001d0d0c7211 */ /* 0x000fc600078c08ff */
[----:B------:R0:W-:Y:S01]  /*3fe0*/  @P3 STG.E.U16 [R16.64], R15 ;  /* 0x0000000f10003986 */ /* 0x0001e2000c101504 */
[----:B------:R-:W-:-:S03]  /*3ff0*/  LEA.HI.X.SX32 R13, R13, R31, 0x1, P6 ;  /* 0x0000001f0d0d7211 */ /* 0x000fc600030f0eff */
[----:B------:R0:W-:Y:S04]  /*4000*/  @P2 STG.E.U16 [R6.64], R3 ;  /* 0x0000000306002986 */ /* 0x0001e8000c101504 */
[----:B------:R0:W-:Y:S01]  /*4010*/  @P1 STG.E.U16 [R4.64], R23 ;  /* 0x0000001704001986 */ /* 0x0001e2000c101504 */
[----:B------:R-:W-:Y:S05]  /*4020*/  @!P0 EXIT ;  /* 0x000000000000894d */ /* 0x000fea0003800000 */
[----:B0-----:R-:W-:-:S05]  /*4030*/  PRMT R6, R23, 0x7632, R6 ;  /* 0x0000763217067816 */ /* 0x001fca0000000006 */
[----:B------:R-:W-:Y:S01]  /*4040*/  STG.E.U16 [R12.64], R6 ;  /* 0x000000060c007986 */ /* 0x000fe2000c101504 */
[----:B------:R-:W-:Y:S05]  /*4050*/  EXIT ;  /* 0x000000000000794d */ /* 0x000fea0003800000 */
.L_x_3:
[----:B------:R-:W-:-:S00]  /*4060*/  BRA `(.L_x_3) ;  /* 0xfffffff000007947 */ /* 0x000fc0000383ffff */
[----:B------:R-:W-:-:S00]  /*4070*/  NOP ;  /* 0x0000000000007918 */ /* 0x000fc00000000000 */
        /* <DEDUP_REMOVED lines=8> */
.L_x_4:


//--------------------- .nv.shared.matmul_kernel  --------------------------
	.section	.nv.shared.matmul_kernel,"aw",@nobits
	.sectionflags	@""
	.align	16
